	.target	sm_100a

	.elftype	@"ET_EXEC"


//--------------------- .note.nv.tkinfo           --------------------------
	.section	.note.nv.tkinfo,"",@"SHT_NOTE"
	.sectionflags	@"SHF_NOTE_NV_TKINFO"
	.tkinfo
        /*0018*/ 	.word	0x00000002
        /*0030*/ 	.string	""
        /*0030*/ 	.string	"ptxas"
        /*0030*/ 	.string	"Cuda compilation tools, release 13.0, V13.0.88"
        /*0030*/ 	.string	"Build cuda_13.0.r13.0/compiler.36424714_0"
        /*0030*/ 	.string	"-arch sm_100a -m 64 "



//--------------------- .note.nv.cuinfo           --------------------------
	.section	.note.nv.cuinfo,"",@"SHT_NOTE"
	.sectionflags	@"SHF_NOTE_NV_CUINFO"
        /*0018*/ 	.short	0x0002
        /*001a*/ 	.short	0x0064
        /*001c*/ 	.short	0x0082
	.zero		2


//--------------------- .nv.info                  --------------------------
	.section	.nv.info,"",@"SHT_CUDA_INFO"
	.align	4


	//----- nvinfo : EIATTR_REGCOUNT
	.align		4
        /*0000*/ 	.byte	0x04, 0x2f
        /*0002*/ 	.short	(.L_19 - .L_18)
	.align		4
.L_18:
        /*0004*/ 	.word	index@(_ZN7cutlass13device_kernelINS_4gemm6kernel13GemmUniversalIN4cute5tupleIJiiiiEEENS1_10collective13CollectiveMmaINS1_35MainloopSm100TmaUmmaWarpSpecializedILi2ELi2ELi4ENS5_IJNS4_1CILi8EEENSA_ILi1EEESC_EEEEENS5_IJNSA_ILi64EEENSA_ILi256EEENSA_ILi128EEEEEENS_10bfloat16_tENS5_IJlSC_lEEESJ_SK_NS4_8TiledMMAINS4_8MMA_AtomIJNS4_20SM100_MMA_F16BF16_SSISJ_SJ_fLi64ELi256ELNS4_4UMMA5MajorE0ELSP_0ELNSO_7ScaleInE0ELSQ_0EEEEEENS4_6LayoutINS5_IJSC_SC_SC_EEENS5_IJNSA_ILi0EEESV_SV_EEEEENS5_IJNS4_10UnderscoreESY_SY_EEEEENS4_13SM90_TMA_LOADENS4_14ComposedLayoutINS4_7SwizzleILi3ELi4ELi3EEENS4_18smem_ptr_flag_bitsILi16EEENST_INS5_IJSB_SF_EEENS5_IJSF_SC_EEEEEEEvNS4_8identityENS4_23SM90_TMA_LOAD_MULTICASTES1A_vS1B_EENS_8epilogue10collective18CollectiveEpilogueINS1E_23Sm100TmaWarpSpecializedILi4ELi2ELi32ELb1ELb0EEEJSI_NS5_IJNST_ISF_SC_EES1J_EEESJ_SK_SJ_SK_NS1E_6fusion15FusionCallbacksIS1I_NS1L_17LinearCombinationISJ_fSJ_fLNS_15FloatRoundStyleE2EEESI_S1K_JEEENS4_5SM1004TMEM4LOAD26SM100_TMEM_LOAD_16dp256b8xES11_S1A_NS4_17SM75_U32x4_LDSM_NENS4_14SM90_TMA_STOREES1A_NS4_17SM90_U32x4_STSM_NENS4_39AutoVectorizingCopyWithAssumedAlignmentILi128EEEEEEvvEEEEvNT_6ParamsE)
        /*0008*/ 	.word	0x0000007a


	//----- nvinfo : EIATTR_FRAME_SIZE
	.align		4
.L_19:
        /*000c*/ 	.byte	0x04, 0x11
        /*000e*/ 	.short	(.L_21 - .L_20)
	.align		4
.L_20:
        /*0010*/ 	.word	index@($__internal_2_$__cuda_sm10x_tcgen05_guardrail_trap_unallocated_columns_being_dealloced)
        /*0014*/ 	.word	0x00000000


	//----- nvinfo : EIATTR_FRAME_SIZE
	.align		4
.L_21:
        /*0018*/ 	.byte	0x04, 0x11
        /*001a*/ 	.short	(.L_23 - .L_22)
	.align		4
.L_22:
        /*001c*/ 	.word	index@($__internal_1_$__cuda_sm10x_tcgen05_guardrail_trap_phase_invalid_during_alloc)
        /*0020*/ 	.word	0x00000000


	//----- nvinfo : EIATTR_FRAME_SIZE
	.align		4
.L_23:
        /*0024*/ 	.byte	0x04, 0x11
        /*0026*/ 	.short	(.L_25 - .L_24)
	.align		4
.L_24:
        /*0028*/ 	.word	index@($__internal_0_$__cuda_sm10x_tcgen05_guardrail_trap_col_being_dealloced_not_returned_by_alloc)
        /*002c*/ 	.word	0x00000000


	//----- nvinfo : EIATTR_FRAME_SIZE
	.align		4
.L_25:
        /*0030*/ 	.byte	0x04, 0x11
        /*0032*/ 	.short	(.L_27 - .L_26)
	.align		4
.L_26:
        /*0034*/ 	.word	index@(_ZN7cutlass13device_kernelINS_4gemm6kernel13GemmUniversalIN4cute5tupleIJiiiiEEENS1_10collective13CollectiveMmaINS1_35MainloopSm100TmaUmmaWarpSpecializedILi2ELi2ELi4ENS5_IJNS4_1CILi8EEENSA_ILi1EEESC_EEEEENS5_IJNSA_ILi64EEENSA_ILi256EEENSA_ILi128EEEEEENS_10bfloat16_tENS5_IJlSC_lEEESJ_SK_NS4_8TiledMMAINS4_8MMA_AtomIJNS4_20SM100_MMA_F16BF16_SSISJ_SJ_fLi64ELi256ELNS4_4UMMA5MajorE0ELSP_0ELNSO_7ScaleInE0ELSQ_0EEEEEENS4_6LayoutINS5_IJSC_SC_SC_EEENS5_IJNSA_ILi0EEESV_SV_EEEEENS5_IJNS4_10UnderscoreESY_SY_EEEEENS4_13SM90_TMA_LOADENS4_14ComposedLayoutINS4_7SwizzleILi3ELi4ELi3EEENS4_18smem_ptr_flag_bitsILi16EEENST_INS5_IJSB_SF_EEENS5_IJSF_SC_EEEEEEEvNS4_8identityENS4_23SM90_TMA_LOAD_MULTICASTES1A_vS1B_EENS_8epilogue10collective18CollectiveEpilogueINS1E_23Sm100TmaWarpSpecializedILi4ELi2ELi32ELb1ELb0EEEJSI_NS5_IJNST_ISF_SC_EES1J_EEESJ_SK_SJ_SK_NS1E_6fusion15FusionCallbacksIS1I_NS1L_17LinearCombinationISJ_fSJ_fLNS_15FloatRoundStyleE2EEESI_S1K_JEEENS4_5SM1004TMEM4LOAD26SM100_TMEM_LOAD_16dp256b8xES11_S1A_NS4_17SM75_U32x4_LDSM_NENS4_14SM90_TMA_STOREES1A_NS4_17SM90_U32x4_STSM_NENS4_39AutoVectorizingCopyWithAssumedAlignmentILi128EEEEEEvvEEEEvNT_6ParamsE)
        /*0038*/ 	.word	0x00000000


	//----- nvinfo : EIATTR_MIN_STACK_SIZE
	.align		4
.L_27:
        /*003c*/ 	.byte	0x04, 0x12
        /*003e*/ 	.short	(.L_29 - .L_28)
	.align		4
.L_28:
        /*0040*/ 	.word	index@(_ZN7cutlass13device_kernelINS_4gemm6kernel13GemmUniversalIN4cute5tupleIJiiiiEEENS1_10collective13CollectiveMmaINS1_35MainloopSm100TmaUmmaWarpSpecializedILi2ELi2ELi4ENS5_IJNS4_1CILi8EEENSA_ILi1EEESC_EEEEENS5_IJNSA_ILi64EEENSA_ILi256EEENSA_ILi128EEEEEENS_10bfloat16_tENS5_IJlSC_lEEESJ_SK_NS4_8TiledMMAINS4_8MMA_AtomIJNS4_20SM100_MMA_F16BF16_SSISJ_SJ_fLi64ELi256ELNS4_4UMMA5MajorE0ELSP_0ELNSO_7ScaleInE0ELSQ_0EEEEEENS4_6LayoutINS5_IJSC_SC_SC_EEENS5_IJNSA_ILi0EEESV_SV_EEEEENS5_IJNS4_10UnderscoreESY_SY_EEEEENS4_13SM90_TMA_LOADENS4_14ComposedLayoutINS4_7SwizzleILi3ELi4ELi3EEENS4_18smem_ptr_flag_bitsILi16EEENST_INS5_IJSB_SF_EEENS5_IJSF_SC_EEEEEEEvNS4_8identityENS4_23SM90_TMA_LOAD_MULTICASTES1A_vS1B_EENS_8epilogue10collective18CollectiveEpilogueINS1E_23Sm100TmaWarpSpecializedILi4ELi2ELi32ELb1ELb0EEEJSI_NS5_IJNST_ISF_SC_EES1J_EEESJ_SK_SJ_SK_NS1E_6fusion15FusionCallbacksIS1I_NS1L_17LinearCombinationISJ_fSJ_fLNS_15FloatRoundStyleE2EEESI_S1K_JEEENS4_5SM1004TMEM4LOAD26SM100_TMEM_LOAD_16dp256b8xES11_S1A_NS4_17SM75_U32x4_LDSM_NENS4_14SM90_TMA_STOREES1A_NS4_17SM90_U32x4_STSM_NENS4_39AutoVectorizingCopyWithAssumedAlignmentILi128EEEEEEvvEEEEvNT_6ParamsE)
        /*0044*/ 	.word	0x00000000
.L_29:


//--------------------- .nv.compat                --------------------------
	.section	.nv.compat,"",@"SHT_CUDA_COMPAT_INFO"
	.align	4
        /*0000*/ 	.byte	0x02, 0x09, 0x01, 0x00, 0x02, 0x02, 0x02, 0x00, 0x02, 0x05, 0x05, 0x00, 0x03, 0x07, 0x01, 0x01
        /*0010*/ 	.byte	0x02, 0x03, 0x01, 0x00, 0x02, 0x06, 0x01, 0x00, 0x04, 0x0b, 0x08, 0x00, 0x09, 0x00, 0x00, 0x00
        /*0020*/ 	.byte	0x00, 0x00, 0x00, 0x00


//--------------------- .nv.info._ZN7cutlass13device_kernelINS_4gemm6kernel13GemmUniversalIN4cute5tupleIJiiiiEEENS1_10collective13CollectiveMmaINS1_35MainloopSm100TmaUmmaWarpSpecializedILi2ELi2ELi4ENS5_IJNS4_1CILi8EEENSA_ILi1EEESC_EEEEENS5_IJNSA_ILi64EEENSA_ILi256EEENSA_ILi128EEEEEENS_10bfloat16_tENS5_IJlSC_lEEESJ_SK_NS4_8TiledMMAINS4_8MMA_AtomIJNS4_20SM100_MMA_F16BF16_SSISJ_SJ_fLi64ELi256ELNS4_4UMMA5MajorE0ELSP_0ELNSO_7ScaleInE0ELSQ_0EEEEEENS4_6LayoutINS5_IJSC_SC_SC_EEENS5_IJNSA_ILi0EEESV_SV_EEEEENS5_IJNS4_10UnderscoreESY_SY_EEEEENS4_13SM90_TMA_LOADENS4_14ComposedLayoutINS4_7SwizzleILi3ELi4ELi3EEENS4_18smem_ptr_flag_bitsILi16EEENST_INS5_IJSB_SF_EEENS5_IJSF_SC_EEEEEEEvNS4_8identityENS4_23SM90_TMA_LOAD_MULTICASTES1A_vS1B_EENS_8epilogue10collective18CollectiveEpilogueINS1E_23Sm100TmaWarpSpecializedILi4ELi2ELi32ELb1ELb0EEEJSI_NS5_IJNST_ISF_SC_EES1J_EEESJ_SK_SJ_SK_NS1E_6fusion15FusionCallbacksIS1I_NS1L_17LinearCombinationISJ_fSJ_fLNS_15FloatRoundStyleE2EEESI_S1K_JEEENS4_5SM1004TMEM4LOAD26SM100_TMEM_LOAD_16dp256b8xES11_S1A_NS4_17SM75_U32x4_LDSM_NENS4_14SM90_TMA_STOREES1A_NS4_17SM90_U32x4_STSM_NENS4_39AutoVectorizingCopyWithAssumedAlignmentILi128EEEEEEvvEEEEvNT_6ParamsE --------------------------
	.section	.nv.info._ZN7cutlass13device_kernelINS_4gemm6kernel13GemmUniversalIN4cute5tupleIJiiiiEEENS1_10collective13CollectiveMmaINS1_35MainloopSm100TmaUmmaWarpSpecializedILi2ELi2ELi4ENS5_IJNS4_1CILi8EEENSA_ILi1EEESC_EEEEENS5_IJNSA_ILi64EEENSA_ILi256EEENSA_ILi128EEEEEENS_10bfloat16_tENS5_IJlSC_lEEESJ_SK_NS4_8TiledMMAINS4_8MMA_AtomIJNS4_20SM100_MMA_F16BF16_SSISJ_SJ_fLi64ELi256ELNS4_4UMMA5MajorE0ELSP_0ELNSO_7ScaleInE0ELSQ_0EEEEEENS4_6LayoutINS5_IJSC_SC_SC_EEENS5_IJNSA_ILi0EEESV_SV_EEEEENS5_IJNS4_10UnderscoreESY_SY_EEEEENS4_13SM90_TMA_LOADENS4_14ComposedLayoutINS4_7SwizzleILi3ELi4ELi3EEENS4_18smem_ptr_flag_bitsILi16EEENST_INS5_IJSB_SF_EEENS5_IJSF_SC_EEEEEEEvNS4_8identityENS4_23SM90_TMA_LOAD_MULTICASTES1A_vS1B_EENS_8epilogue10collective18CollectiveEpilogueINS1E_23Sm100TmaWarpSpecializedILi4ELi2ELi32ELb1ELb0EEEJSI_NS5_IJNST_ISF_SC_EES1J_EEESJ_SK_SJ_SK_NS1E_6fusion15FusionCallbacksIS1I_NS1L_17LinearCombinationISJ_fSJ_fLNS_15FloatRoundStyleE2EEESI_S1K_JEEENS4_5SM1004TMEM4LOAD26SM100_TMEM_LOAD_16dp256b8xES11_S1A_NS4_17SM75_U32x4_LDSM_NENS4_14SM90_TMA_STOREES1A_NS4_17SM90_U32x4_STSM_NENS4_39AutoVectorizingCopyWithAssumedAlignmentILi128EEEEEEvvEEEEvNT_6ParamsE,"",@"SHT_CUDA_INFO"
	.sectionflags	@""
	.align	4


	//----- nvinfo : EIATTR_CUDA_API_VERSION
	.align		4
        /*0000*/ 	.byte	0x04, 0x37
        /*0002*/ 	.short	(.L_31 - .L_30)
.L_30:
        /*0004*/ 	.word	0x00000082


	//----- nvinfo : EIATTR_KPARAM_INFO
	.align		4
.L_31:
        /*0008*/ 	.byte	0x04, 0x17
        /*000a*/ 	.short	(.L_33 - .L_32)
.L_32:
        /*000c*/ 	.word	0x00000000
        /*0010*/ 	.short	0x0000
        /*0012*/ 	.short	0x0000
        /*0014*/ 	.byte	0x00, 0xf0, 0x01, 0x20


	//----- nvinfo : EIATTR_AT_ENTRY_FRAGMENTS
	.align		4
.L_33:
        /*0018*/ 	.byte	0x04, 0x4f
        /*001a*/ 	.short	(.L_35 - .L_34)


	//   ....[0]....
.L_34:
        /*001c*/ 	.word	0x00000006


	//----- nvinfo : EIATTR_RESERVED_SMEM_USED
	.align		4
.L_35:
        /*0020*/ 	.byte	0x01, 0x41
	.zero		2


	//----- nvinfo : EIATTR_SPARSE_MMA_MASK
	.align		4
        /*0024*/ 	.byte	0x03, 0x50
        /*0026*/ 	.short	0x0000


	//----- nvinfo : EIATTR_TCGEN05_1CTA_USED
	.align		4
        /*0028*/ 	.byte	0x01, 0x51
	.zero		2


	//----- nvinfo : EIATTR_MAXREG_COUNT
	.align		4
        /*002c*/ 	.byte	0x03, 0x1b
        /*002e*/ 	.short	0x00ff


	//----- nvinfo : EIATTR_NUM_BARRIERS
	.align		4
        /*0030*/ 	.byte	0x02, 0x4c
        /*0032*/ 	.byte	0x07
	.zero		1


	//----- nvinfo : EIATTR_EXTERNS
	.align		4
        /*0034*/ 	.byte	0x04, 0x0f
        /*0036*/ 	.short	(.L_37 - .L_36)


	//   ....[0]....
	.align		4
.L_36:
        /*0038*/ 	.word	index@(__assertfail)


	//----- nvinfo : EIATTR_MERCURY_ISA_VERSION
	.align		4
.L_37:
        /*003c*/ 	.byte	0x03, 0x5f
        /*003e*/ 	.short	0x0101


	//----- nvinfo : EIATTR_INT_WARP_WIDE_INSTR_OFFSETS
	.align		4
        /*0040*/ 	.byte	0x04, 0x31
        /*0042*/ 	.short	(.L_39 - .L_38)


	//   ....[0]....
.L_38:
        /*0044*/ 	.word	0x00003fc0


	//   ....[1]....
        /*0048*/ 	.word	0x00003fe0


	//   ....[2]....
        /*004c*/ 	.word	0x00004010


	//   ....[3]....
        /*0050*/ 	.word	0x00004be0


	//   ....[4]....
        /*0054*/ 	.word	0x00004c40


	//   ....[5]....
        /*0058*/ 	.word	0x00004d30


	//   ....[6]....
        /*005c*/ 	.word	0x00004db0


	//   ....[7]....
        /*0060*/ 	.word	0x00004eb0


	//   ....[8]....
        /*0064*/ 	.word	0x00004f40


	//   ....[9]....
        /*0068*/ 	.word	0x00005040


	//   ....[10]....
        /*006c*/ 	.word	0x000050f0


	//----- nvinfo : EIATTR_COOP_GROUP_MASK_REGIDS
	.align		4
.L_39:
        /*0070*/ 	.byte	0x04, 0x29
        /*0072*/ 	.short	(.L_41 - .L_40)


	//   ....[0]....
.L_40:
        /*0074*/ 	.word	0xffffffff


	//   ....[1]....
        /*0078*/ 	.word	0xffffffff


	//   ....[2]....
        /*007c*/ 	.word	0xffffffff


	//   ....[3]....
        /*0080*/ 	.word	0xffffffff


	//   ....[4]....
        /*0084*/ 	.word	0xffffffff


	//   ....[5]....
        /*0088*/ 	.word	0xffffffff


	//   ....[6]....
        /*008c*/ 	.word	0xffffffff


	//   ....[7]....
        /*0090*/ 	.word	0xffffffff


	//   ....[8]....
        /*0094*/ 	.word	0xffffffff


	//   ....[9]....
        /*0098*/ 	.word	0xffffffff


	//   ....[10]....
        /*009c*/ 	.word	0xffffffff


	//   ....[11]....
        /*00a0*/ 	.word	0xffffffff


	//   ....[12]....
        /*00a4*/ 	.word	0xffffffff


	//   ....[13]....
        /*00a8*/ 	.word	0xffffffff


	//----- nvinfo : EIATTR_COOP_GROUP_INSTR_OFFSETS
	.align		4
.L_41:
        /*00ac*/ 	.byte	0x04, 0x28
        /*00ae*/ 	.short	(.L_43 - .L_42)


	//   ....[0]....
.L_42:
        /*00b0*/ 	.word	0x00000080


	//   ....[1]....
        /*00b4*/ 	.word	0x000004f0


	//   ....[2]....
        /*00b8*/ 	.word	0x00000650


	//   ....[3]....
        /*00bc*/ 	.word	0x000007f0


	//   ....[4]....
        /*00c0*/ 	.word	0x000008f0


	//   ....[5]....
        /*00c4*/ 	.word	0x00000a60


	//   ....[6]....
        /*00c8*/ 	.word	0x00000c00


	//   ....[7]....
        /*00cc*/ 	.word	0x00000db0


	//   ....[8]....
        /*00d0*/ 	.word	0x00002260


	//   ....[9]....
        /*00d4*/ 	.word	0x00002ff0


	//   ....[10]....
        /*00d8*/ 	.word	0x00003200


	//   ....[11]....
        /*00dc*/ 	.word	0x00003230


	//   ....[12]....
        /*00e0*/ 	.word	0x00003ea0


	//   ....[13]....
        /*00e4*/ 	.word	0x000040d0


	//----- nvinfo : EIATTR_VRC_CTA_INIT_COUNT
	.align		4
.L_43:
        /*00e8*/ 	.byte	0x02, 0x4a
        /*00ea*/ 	.byte	0x80
	.zero		1


	//----- nvinfo : EIATTR_SYSCALL_OFFSETS
	.align		4
        /*00ec*/ 	.byte	0x04, 0x46
        /*00ee*/ 	.short	(.L_45 - .L_44)


	//   ....[0]....
.L_44:
        /*00f0*/ 	.word	0x00005d80


	//   ....[1]....
        /*00f4*/ 	.word	0x00005e70


	//   ....[2]....
        /*00f8*/ 	.word	0x00006710


	//   ....[3]....
        /*00fc*/ 	.word	0x000073d0


	//   ....[4]....
        /*0100*/ 	.word	0x00008040


	//   ....[5]....
        /*0104*/ 	.word	0x00008cb0


	//----- nvinfo : EIATTR_MBARRIER_INSTR_OFFSETS
	.align		4
.L_45:
        /*0108*/ 	.byte	0x04, 0x39
        /*010a*/ 	.short	(.L_47 - .L_46)


	//   ....[0]....
.L_46:
        /*010c*/ 	.word	0x00000600
        /*0110*/ 	.word	0x000000ff
        /*0114*/ 	.word	0x00000000
        /*0118*/ 	.short	0x0100
        /*011a*/ 	.byte	0x04
	.zero		1


	//   ....[1]....
        /*011c*/ 	.word	0x00000610
        /*0120*/ 	.word	0x000000ff
        /*0124*/ 	.word	0x00000010
        /*0128*/ 	.short	0x0100
        /*012a*/ 	.byte	0x04
	.zero		1


	//   ....[2]....
        /*012c*/ 	.word	0x00000620
        /*0130*/ 	.word	0x000000ff
        /*0134*/ 	.word	0x00000008
        /*0138*/ 	.short	0x0100
        /*013a*/ 	.byte	0x04
	.zero		1


	//   ....[3]....
        /*013c*/ 	.word	0x00000630
        /*0140*/ 	.word	0x000000ff
        /*0144*/ 	.word	0x00000018
        /*0148*/ 	.short	0x0100
        /*014a*/ 	.byte	0x04
	.zero		1


	//   ....[4]....
        /*014c*/ 	.word	0x00000760
        /*0150*/ 	.word	0x000000ff
        /*0154*/ 	.word	0x00000020
        /*0158*/ 	.short	0x0100
        /*015a*/ 	.byte	0x04
	.zero		1


	//   ....[5]....
        /*015c*/ 	.word	0x00000770
        /*0160*/ 	.word	0x000000ff
        /*0164*/ 	.word	0x00000040
        /*0168*/ 	.short	0x0100
        /*016a*/ 	.byte	0x04
	.zero		1


	//   ....[6]....
        /*016c*/ 	.word	0x00000780
        /*0170*/ 	.word	0x000000ff
        /*0174*/ 	.word	0x00000028
        /*0178*/ 	.short	0x0100
        /*017a*/ 	.byte	0x04
	.zero		1


	//   ....[7]....
        /*017c*/ 	.word	0x00000790
        /*0180*/ 	.word	0x000000ff
        /*0184*/ 	.word	0x00000048
        /*0188*/ 	.short	0x0100
        /*018a*/ 	.byte	0x04
	.zero		1


	//   ....[8]....
        /*018c*/ 	.word	0x000007a0
        /*0190*/ 	.word	0x000000ff
        /*0194*/ 	.word	0x00000030
        /*0198*/ 	.short	0x0100
        /*019a*/ 	.byte	0x04
	.zero		1


	//   ....[9]....
        /*019c*/ 	.word	0x000007b0
        /*01a0*/ 	.word	0x000000ff
        /*01a4*/ 	.word	0x00000050
        /*01a8*/ 	.short	0x0100
        /*01aa*/ 	.byte	0x04
	.zero		1


	//   ....[10]....
        /*01ac*/ 	.word	0x000007c0
        /*01b0*/ 	.word	0x000000ff
        /*01b4*/ 	.word	0x00000038
        /*01b8*/ 	.short	0x0100
        /*01ba*/ 	.byte	0x04
	.zero		1


	//   ....[11]....
        /*01bc*/ 	.word	0x000007d0
        /*01c0*/ 	.word	0x000000ff
        /*01c4*/ 	.word	0x00000058
        /*01c8*/ 	.short	0x0100
        /*01ca*/ 	.byte	0x04
	.zero		1


	//   ....[12]....
        /*01cc*/ 	.word	0x000008c0
        /*01d0*/ 	.word	0x000000ff
        /*01d4*/ 	.word	0x00000060
        /*01d8*/ 	.short	0x0100
        /*01da*/ 	.byte	0x06
	.zero		1


	//   ....[13]....
        /*01dc*/ 	.word	0x000008d0
        /*01e0*/ 	.word	0x000000ff
        /*01e4*/ 	.word	0x00000068
        /*01e8*/ 	.short	0x0100
        /*01ea*/ 	.byte	0x06
	.zero		1


	//   ....[14]....
        /*01ec*/ 	.word	0x00000a10
        /*01f0*/ 	.word	0x000000ff
        /*01f4*/ 	.word	0x00000070
        /*01f8*/ 	.short	0x0100
        /*01fa*/ 	.byte	0x06
	.zero		1


	//   ....[15]....
        /*01fc*/ 	.word	0x00000a20
        /*0200*/ 	.word	0x000000ff
        /*0204*/ 	.word	0x00000080
        /*0208*/ 	.short	0x0100
        /*020a*/ 	.byte	0x06
	.zero		1


	//   ....[16]....
        /*020c*/ 	.word	0x00000a30
        /*0210*/ 	.word	0x000000ff
        /*0214*/ 	.word	0x00000078
        /*0218*/ 	.short	0x0100
        /*021a*/ 	.byte	0x06
	.zero		1


	//   ....[17]....
        /*021c*/ 	.word	0x00000a40
        /*0220*/ 	.word	0x000000ff
        /*0224*/ 	.word	0x00000088
        /*0228*/ 	.short	0x0100
        /*022a*/ 	.byte	0x06
	.zero		1


	//   ....[18]....
        /*022c*/ 	.word	0x00000b70
        /*0230*/ 	.word	0x000000ff
        /*0234*/ 	.word	0x00000090
        /*0238*/ 	.short	0x0100
        /*023a*/ 	.byte	0x04
	.zero		1


	//   ....[19]....
        /*023c*/ 	.word	0x00000b80
        /*0240*/ 	.word	0x000000ff
        /*0244*/ 	.word	0x000000b0
        /*0248*/ 	.short	0x0100
        /*024a*/ 	.byte	0x04
	.zero		1


	//   ....[20]....
        /*024c*/ 	.word	0x00000b90
        /*0250*/ 	.word	0x000000ff
        /*0254*/ 	.word	0x00000098
        /*0258*/ 	.short	0x0100
        /*025a*/ 	.byte	0x04
	.zero		1


	//   ....[21]....
        /*025c*/ 	.word	0x00000ba0
        /*0260*/ 	.word	0x000000ff
        /*0264*/ 	.word	0x000000b8
        /*0268*/ 	.short	0x0100
        /*026a*/ 	.byte	0x04
	.zero		1


	//   ....[22]....
        /*026c*/ 	.word	0x00000bb0
        /*0270*/ 	.word	0x000000ff
        /*0274*/ 	.word	0x000000a0
        /*0278*/ 	.short	0x0100
        /*027a*/ 	.byte	0x04
	.zero		1


	//   ....[23]....
        /*027c*/ 	.word	0x00000bc0
        /*0280*/ 	.word	0x000000ff
        /*0284*/ 	.word	0x000000c0
        /*0288*/ 	.short	0x0100
        /*028a*/ 	.byte	0x04
	.zero		1


	//   ....[24]....
        /*028c*/ 	.word	0x00000bd0
        /*0290*/ 	.word	0x000000ff
        /*0294*/ 	.word	0x000000a8
        /*0298*/ 	.short	0x0100
        /*029a*/ 	.byte	0x04
	.zero		1


	//   ....[25]....
        /*029c*/ 	.word	0x00000be0
        /*02a0*/ 	.word	0x000000ff
        /*02a4*/ 	.word	0x000000c8
        /*02a8*/ 	.short	0x0100
        /*02aa*/ 	.byte	0x04
	.zero		1


	//   ....[26]....
        /*02ac*/ 	.word	0x00000cd0
        /*02b0*/ 	.word	0x000000ff
        /*02b4*/ 	.word	0x000000d0
        /*02b8*/ 	.short	0x0100
        /*02ba*/ 	.byte	0x04
	.zero		1


	//   ....[27]....
        /*02bc*/ 	.word	0x00000ce0
        /*02c0*/ 	.word	0x000000ff
        /*02c4*/ 	.word	0x000000e0
        /*02c8*/ 	.short	0x0100
        /*02ca*/ 	.byte	0x04
	.zero		1


	//   ....[28]....
        /*02cc*/ 	.word	0x00000cf0
        /*02d0*/ 	.word	0x000000ff
        /*02d4*/ 	.word	0x000000d8
        /*02d8*/ 	.short	0x0100
        /*02da*/ 	.byte	0x04
	.zero		1


	//   ....[29]....
        /*02dc*/ 	.word	0x00000d00
        /*02e0*/ 	.word	0x000000ff
        /*02e4*/ 	.word	0x000000e8
        /*02e8*/ 	.short	0x0100
        /*02ea*/ 	.byte	0x04
	.zero		1


	//   ....[30]....
        /*02ec*/ 	.word	0x00001960
        /*02f0*/ 	.word	0x00000003
        /*02f4*/ 	.word	0x000000e0
        /*02f8*/ 	.short	0x010a
        /*02fa*/ 	.byte	0xff
	.zero		1


	//   ....[31]....
        /*02fc*/ 	.word	0x00001990
        /*0300*/ 	.word	0x00000003
        /*0304*/ 	.word	0x000000d0
        /*0308*/ 	.short	0x0101
        /*030a*/ 	.byte	0xff
	.zero		1


	//   ....[32]....
        /*030c*/ 	.word	0x00001a60
        /*0310*/ 	.word	0x000000ff
        /*0314*/ 	.word	0x00000010
        /*0318*/ 	.short	0x010a
        /*031a*/ 	.byte	0x04
	.zero		1


	//   ....[33]....
        /*031c*/ 	.word	0x00001ae0
        /*0320*/ 	.word	0x000000ff
        /*0324*/ 	.word	0x00000010
        /*0328*/ 	.short	0x010a
        /*032a*/ 	.byte	0x21
	.zero		1


	//   ....[34]....
        /*032c*/ 	.word	0x00001c70
        /*0330*/ 	.word	0x000000ff
        /*0334*/ 	.word	0x00000010
        /*0338*/ 	.short	0x010a
        /*033a*/ 	.byte	0x05
	.zero		1


	//   ....[35]....
        /*033c*/ 	.word	0x00001e60
        /*0340*/ 	.word	0x000000ff
        /*0344*/ 	.word	0x00000068
        /*0348*/ 	.short	0x0101
        /*034a*/ 	.byte	0x0d
	.zero		1


	//   ....[36]....
        /*034c*/ 	.word	0x00001e80
        /*0350*/ 	.word	0x000000ff
        /*0354*/ 	.word	0x00000010
        /*0358*/ 	.short	0x010a
        /*035a*/ 	.byte	0x04
	.zero		1


	//   ....[37]....
        /*035c*/ 	.word	0x00001f00
        /*0360*/ 	.word	0x000000ff
        /*0364*/ 	.word	0x00000010
        /*0368*/ 	.short	0x010a
        /*036a*/ 	.byte	0x21
	.zero		1


	//   ....[38]....
        /*036c*/ 	.word	0x00002090
        /*0370*/ 	.word	0x000000ff
        /*0374*/ 	.word	0x00000010
        /*0378*/ 	.short	0x010a
        /*037a*/ 	.byte	0x05
	.zero		1


	//   ....[39]....
        /*037c*/ 	.word	0x00002290
        /*0380*/ 	.word	0x00000003
        /*0384*/ 	.word	0x00000070
        /*0388*/ 	.short	0x010a
        /*038a*/ 	.byte	0xff
	.zero		1


	//   ....[40]....
        /*038c*/ 	.word	0x000023e0
        /*0390*/ 	.word	0x00000000
        /*0394*/ 	.word	0x00000000
        /*0398*/ 	.short	0x0101
        /*039a*/ 	.byte	0xff
	.zero		1


	//   ....[41]....
        /*039c*/ 	.word	0x00002990
        /*03a0*/ 	.word	0x000000ff
        /*03a4*/ 	.word	0x00000000
        /*03a8*/ 	.short	0x010a
        /*03aa*/ 	.byte	0x04
	.zero		1


	//   ....[42]....
        /*03ac*/ 	.word	0x00002a30
        /*03b0*/ 	.word	0x00000000
        /*03b4*/ 	.word	0x00000000
        /*03b8*/ 	.short	0x010a
        /*03ba*/ 	.byte	0xff
	.zero		1


	//   ....[43]....
        /*03bc*/ 	.word	0x00002b50
        /*03c0*/ 	.word	0x00000002
        /*03c4*/ 	.word	0x000000d0
        /*03c8*/ 	.short	0x010a
        /*03ca*/ 	.byte	0xff
	.zero		1


	//   ....[44]....
        /*03cc*/ 	.word	0x00002bb0
        /*03d0*/ 	.word	0x00000004
        /*03d4*/ 	.word	0x00000000
        /*03d8*/ 	.short	0x0101
        /*03da*/ 	.byte	0xff
	.zero		1


	//   ....[45]....
        /*03dc*/ 	.word	0x00002bd0
        /*03e0*/ 	.word	0x000000ff
        /*03e4*/ 	.word	0x00000080
        /*03e8*/ 	.short	0x010a
        /*03ea*/ 	.byte	0x04
	.zero		1


	//   ....[46]....
        /*03ec*/ 	.word	0x00002cf0
        /*03f0*/ 	.word	0x00000002
        /*03f4*/ 	.word	0x00000070
        /*03f8*/ 	.short	0x010a
        /*03fa*/ 	.byte	0xff
	.zero		1


	//   ....[47]....
        /*03fc*/ 	.word	0x00002e00
        /*0400*/ 	.word	0x00000002
        /*0404*/ 	.word	0x00000000
        /*0408*/ 	.short	0x0101
        /*040a*/ 	.byte	0xff
	.zero		1


	//   ....[48]....
        /*040c*/ 	.word	0x00002e90
        /*0410*/ 	.word	0x000000ff
        /*0414*/ 	.word	0x00000080
        /*0418*/ 	.short	0x0106
        /*041a*/ 	.byte	0x04
	.zero		1


	//   ....[49]....
        /*041c*/ 	.word	0x00002eb0
        /*0420*/ 	.word	0x000000ff
        /*0424*/ 	.word	0x00000080
        /*0428*/ 	.short	0x010a
        /*042a*/ 	.byte	0x04
	.zero		1


	//   ....[50]....
        /*042c*/ 	.word	0x00002f40
        /*0430*/ 	.word	0x000000ff
        /*0434*/ 	.word	0x00000080
        /*0438*/ 	.short	0x0106
        /*043a*/ 	.byte	0x07
	.zero		1


	//   ....[51]....
        /*043c*/ 	.word	0x00002f80
        /*0440*/ 	.word	0x00000000
        /*0444*/ 	.word	0x00000080
        /*0448*/ 	.short	0x010a
        /*044a*/ 	.byte	0xff
	.zero		1


	//   ....[52]....
        /*044c*/ 	.word	0x00003550
        /*0450*/ 	.word	0x00000000
        /*0454*/ 	.word	0x00000070
        /*0458*/ 	.short	0x010a
        /*045a*/ 	.byte	0xff
	.zero		1


	//   ....[53]....
        /*045c*/ 	.word	0x00003650
        /*0460*/ 	.word	0x00000003
        /*0464*/ 	.word	0x00000000
        /*0468*/ 	.short	0x0101
        /*046a*/ 	.byte	0xff
	.zero		1


	//   ....[54]....
        /*046c*/ 	.word	0x00003660
        /*0470*/ 	.word	0x000000ff
        /*0474*/ 	.word	0x00000000
        /*0478*/ 	.short	0x010a
        /*047a*/ 	.byte	0x04
	.zero		1


	//   ....[55]....
        /*047c*/ 	.word	0x000036e0
        /*0480*/ 	.word	0x000000ff
        /*0484*/ 	.word	0x000000b0
        /*0488*/ 	.short	0x010a
        /*048a*/ 	.byte	0x2e
	.zero		1


	//   ....[56]....
        /*048c*/ 	.word	0x000037c0
        /*0490*/ 	.word	0x000000ff
        /*0494*/ 	.word	0x00000000
        /*0498*/ 	.short	0x010a
        /*049a*/ 	.byte	0x07
	.zero		1


	//   ....[57]....
        /*049c*/ 	.word	0x00003900
        /*04a0*/ 	.word	0x000000ff
        /*04a4*/ 	.word	0x00000000
        /*04a8*/ 	.short	0x010a
        /*04aa*/ 	.byte	0x04
	.zero		1


	//   ....[58]....
        /*04ac*/ 	.word	0x00003cd0
        /*04b0*/ 	.word	0x000000ff
        /*04b4*/ 	.word	0x00000000
        /*04b8*/ 	.short	0x010a
        /*04ba*/ 	.byte	0x04
	.zero		1


	//   ....[59]....
        /*04bc*/ 	.word	0x00003d60
        /*04c0*/ 	.word	0x000000ff
        /*04c4*/ 	.word	0x00000000
        /*04c8*/ 	.short	0x010a
        /*04ca*/ 	.byte	0x05
	.zero		1


	//   ....[60]....
        /*04cc*/ 	.word	0x00003df0
        /*04d0*/ 	.word	0x000000ff
        /*04d4*/ 	.word	0x00000000
        /*04d8*/ 	.short	0x010a
        /*04da*/ 	.byte	0x05
	.zero		1


	//   ....[61]....
        /*04dc*/ 	.word	0x00003e80
        /*04e0*/ 	.word	0x000000ff
        /*04e4*/ 	.word	0x00000000
        /*04e8*/ 	.short	0x010a
        /*04ea*/ 	.byte	0x04
	.zero		1


	//   ....[62]....
        /*04ec*/ 	.word	0x000043a0
        /*04f0*/ 	.word	0x00000008
        /*04f4*/ 	.word	0x00000070
        /*04f8*/ 	.short	0x010a
        /*04fa*/ 	.byte	0xff
	.zero		1


	//   ....[63]....
        /*04fc*/ 	.word	0x00004510
        /*0500*/ 	.word	0x00000000
        /*0504*/ 	.word	0x00000000
        /*0508*/ 	.short	0x0101
        /*050a*/ 	.byte	0xff
	.zero		1


	//   ....[64]....
        /*050c*/ 	.word	0x000049f0
        /*0510*/ 	.word	0x000000ff
        /*0514*/ 	.word	0x00000068
        /*0518*/ 	.short	0x010a
        /*051a*/ 	.byte	0x15
	.zero		1


	//   ....[65]....
        /*051c*/ 	.word	0x00004b80
        /*0520*/ 	.word	0x000000ff
        /*0524*/ 	.word	0x00000040
        /*0528*/ 	.short	0x010a
        /*052a*/ 	.byte	0x15
	.zero		1


	//   ....[66]....
        /*052c*/ 	.word	0x00004cd0
        /*0530*/ 	.word	0x000000ff
        /*0534*/ 	.word	0x00000020
        /*0538*/ 	.short	0x010b
        /*053a*/ 	.byte	0x15
	.zero		1


	//   ....[67]....
        /*053c*/ 	.word	0x00004cf0
        /*0540*/ 	.word	0x000000ff
        /*0544*/ 	.word	0x00000000
        /*0548*/ 	.short	0x0101
        /*054a*/ 	.byte	0x04
	.zero		1


	//   ....[68]....
        /*054c*/ 	.word	0x00004d00
        /*0550*/ 	.word	0x000000ff
        /*0554*/ 	.word	0x00000048
        /*0558*/ 	.short	0x010a
        /*055a*/ 	.byte	0x15
	.zero		1


	//   ....[69]....
        /*055c*/ 	.word	0x00004e50
        /*0560*/ 	.word	0x000000ff
        /*0564*/ 	.word	0x00000028
        /*0568*/ 	.short	0x010b
        /*056a*/ 	.byte	0x15
	.zero		1


	//   ....[70]....
        /*056c*/ 	.word	0x00004e70
        /*0570*/ 	.word	0x000000ff
        /*0574*/ 	.word	0x00000000
        /*0578*/ 	.short	0x0101
        /*057a*/ 	.byte	0x04
	.zero		1


	//   ....[71]....
        /*057c*/ 	.word	0x00004e80
        /*0580*/ 	.word	0x000000ff
        /*0584*/ 	.word	0x00000050
        /*0588*/ 	.short	0x010a
        /*058a*/ 	.byte	0x15
	.zero		1


	//   ....[72]....
        /*058c*/ 	.word	0x00004fe0
        /*0590*/ 	.word	0x000000ff
        /*0594*/ 	.word	0x00000030
        /*0598*/ 	.short	0x010b
        /*059a*/ 	.byte	0x15
	.zero		1


	//   ....[73]....
        /*059c*/ 	.word	0x00005000
        /*05a0*/ 	.word	0x000000ff
        /*05a4*/ 	.word	0x00000000
        /*05a8*/ 	.short	0x0101
        /*05aa*/ 	.byte	0x04
	.zero		1


	//   ....[74]....
        /*05ac*/ 	.word	0x00005010
        /*05b0*/ 	.word	0x000000ff
        /*05b4*/ 	.word	0x00000058
        /*05b8*/ 	.short	0x010a
        /*05ba*/ 	.byte	0x15
	.zero		1


	//   ....[75]....
        /*05bc*/ 	.word	0x00005200
        /*05c0*/ 	.word	0x000000ff
        /*05c4*/ 	.word	0x00000038
        /*05c8*/ 	.short	0x010b
        /*05ca*/ 	.byte	0x15
	.zero		1


	//   ....[76]....
        /*05cc*/ 	.word	0x00005210
        /*05d0*/ 	.word	0x000000ff
        /*05d4*/ 	.word	0x00000000
        /*05d8*/ 	.short	0x0101
        /*05da*/ 	.byte	0x28
	.zero		1


	//   ....[77]....
        /*05dc*/ 	.word	0x00005240
        /*05e0*/ 	.word	0x000000ff
        /*05e4*/ 	.word	0x00000040
        /*05e8*/ 	.short	0x010a
        /*05ea*/ 	.byte	0x15
	.zero		1


	//   ....[78]....
        /*05ec*/ 	.word	0x00005260
        /*05f0*/ 	.word	0x000000ff
        /*05f4*/ 	.word	0x00000048
        /*05f8*/ 	.short	0x010a
        /*05fa*/ 	.byte	0x15
	.zero		1


	//   ....[79]....
        /*05fc*/ 	.word	0x00005280
        /*0600*/ 	.word	0x000000ff
        /*0604*/ 	.word	0x00000050
        /*0608*/ 	.short	0x010a
        /*060a*/ 	.byte	0x15
	.zero		1


	//   ....[80]....
        /*060c*/ 	.word	0x000052c0
        /*0610*/ 	.word	0x00000000
        /*0614*/ 	.word	0x00000058
        /*0618*/ 	.short	0x010a
        /*061a*/ 	.byte	0xff
	.zero		1


	//   ....[81]....
        /*061c*/ 	.word	0x00005610
        /*0620*/ 	.word	0x00000003
        /*0624*/ 	.word	0x00000070
        /*0628*/ 	.short	0x010a
        /*062a*/ 	.byte	0xff
	.zero		1


	//   ....[82]....
        /*062c*/ 	.word	0x00005790
        /*0630*/ 	.word	0x00000000
        /*0634*/ 	.word	0x00000000
        /*0638*/ 	.short	0x0101
        /*063a*/ 	.byte	0xff
	.zero		1


	//   ....[83]....
        /*063c*/ 	.word	0x00006360
        /*0640*/ 	.word	0x000000ff
        /*0644*/ 	.word	0x00000020
        /*0648*/ 	.short	0x010a
        /*064a*/ 	.byte	0x2c
	.zero		1


	//   ....[84]....
        /*064c*/ 	.word	0x000063d0
        /*0650*/ 	.word	0x00000063
        /*0654*/ 	.word	0x00000090
        /*0658*/ 	.short	0x010a
        /*065a*/ 	.byte	0xff
	.zero		1


	//   ....[85]....
        /*065c*/ 	.word	0x000064f0
        /*0660*/ 	.word	0x000000ff
        /*0664*/ 	.word	0x00000020
        /*0668*/ 	.short	0x010a
        /*066a*/ 	.byte	0x2c
	.zero		1


	//   ....[86]....
        /*066c*/ 	.word	0x000065f0
        /*0670*/ 	.word	0x00000063
        /*0674*/ 	.word	0x00000090
        /*0678*/ 	.short	0x010a
        /*067a*/ 	.byte	0xff
	.zero		1


	//   ....[87]....
        /*067c*/ 	.word	0x000070f0
        /*0680*/ 	.word	0x00000000
        /*0684*/ 	.word	0x00000000
        /*0688*/ 	.short	0x0101
        /*068a*/ 	.byte	0xff
	.zero		1


	//   ....[88]....
        /*068c*/ 	.word	0x00007100
        /*0690*/ 	.word	0x00000003
        /*0694*/ 	.word	0x00000020
        /*0698*/ 	.short	0x010a
        /*069a*/ 	.byte	0xff
	.zero		1


	//   ....[89]....
        /*069c*/ 	.word	0x000071d0
        /*06a0*/ 	.word	0x00000003
        /*06a4*/ 	.word	0x00000020
        /*06a8*/ 	.short	0x010a
        /*06aa*/ 	.byte	0xff
	.zero		1


	//   ....[90]....
        /*06ac*/ 	.word	0x00007d60
        /*06b0*/ 	.word	0x0000003f
        /*06b4*/ 	.word	0x00000000
        /*06b8*/ 	.short	0x0101
        /*06ba*/ 	.byte	0xff
	.zero		1


	//   ....[91]....
        /*06bc*/ 	.word	0x00007d80
        /*06c0*/ 	.word	0x00000066
        /*06c4*/ 	.word	0x00000020
        /*06c8*/ 	.short	0x010a
        /*06ca*/ 	.byte	0xff
	.zero		1


	//   ....[92]....
        /*06cc*/ 	.word	0x00007e40
        /*06d0*/ 	.word	0x00000066
        /*06d4*/ 	.word	0x00000020
        /*06d8*/ 	.short	0x010a
        /*06da*/ 	.byte	0xff
	.zero		1


	//   ....[93]....
        /*06dc*/ 	.word	0x000089d0
        /*06e0*/ 	.word	0x0000003f
        /*06e4*/ 	.word	0x00000000
        /*06e8*/ 	.short	0x0101
        /*06ea*/ 	.byte	0xff
	.zero		1


	//   ....[94]....
        /*06ec*/ 	.word	0x000089f0
        /*06f0*/ 	.word	0x00000067
        /*06f4*/ 	.word	0x00000020
        /*06f8*/ 	.short	0x010a
        /*06fa*/ 	.byte	0xff
	.zero		1


	//   ....[95]....
        /*06fc*/ 	.word	0x00008ab0
        /*0700*/ 	.word	0x00000067
        /*0704*/ 	.word	0x00000020
        /*0708*/ 	.short	0x010a
        /*070a*/ 	.byte	0xff
	.zero		1


	//   ....[96]....
        /*070c*/ 	.word	0x00008ed0
        /*0710*/ 	.word	0x000000ff
        /*0714*/ 	.word	0x00000000
        /*0718*/ 	.short	0x0101
        /*071a*/ 	.byte	0x04
	.zero		1


	//   ....[97]....
        /*071c*/ 	.word	0x000096a0
        /*0720*/ 	.word	0x00000002
        /*0724*/ 	.word	0x00000000
        /*0728*/ 	.short	0x0101
        /*072a*/ 	.byte	0xff
	.zero		1


	//   ....[98]....
        /*072c*/ 	.word	0x00009930
        /*0730*/ 	.word	0x000000ff
        /*0734*/ 	.word	0x00000000
        /*0738*/ 	.short	0x0101
        /*073a*/ 	.byte	0x04
	.zero		1


	//   ....[99]....
        /*073c*/ 	.word	0x00009950
        /*0740*/ 	.word	0x00000003
        /*0744*/ 	.word	0x000000e0
        /*0748*/ 	.short	0x010a
        /*074a*/ 	.byte	0xff
	.zero		1


	//   ....[100]....
        /*074c*/ 	.word	0x000099b0
        /*0750*/ 	.word	0x00000000
        /*0754*/ 	.word	0x00000010
        /*0758*/ 	.short	0x010a
        /*075a*/ 	.byte	0xff
	.zero		1


	//   ....[101]....
        /*075c*/ 	.word	0x00009a10
        /*0760*/ 	.word	0x00000000
        /*0764*/ 	.word	0x00000010
        /*0768*/ 	.short	0x010a
        /*076a*/ 	.byte	0xff
	.zero		1


	//   ....[102]....
        /*076c*/ 	.word	0x00009a60
        /*0770*/ 	.word	0x00000003
        /*0774*/ 	.word	0x00000070
        /*0778*/ 	.short	0x010a
        /*077a*/ 	.byte	0xff
	.zero		1


	//   ....[103]....
        /*077c*/ 	.word	0x00009ac0
        /*0780*/ 	.word	0x00000000
        /*0784*/ 	.word	0x00000000
        /*0788*/ 	.short	0x010a
        /*078a*/ 	.byte	0xff
	.zero		1


	//   ....[104]....
        /*078c*/ 	.word	0x00009b10
        /*0790*/ 	.word	0x00000002
        /*0794*/ 	.word	0x000000d0
        /*0798*/ 	.short	0x010a
        /*079a*/ 	.byte	0xff
	.zero		1


	//   ....[105]....
        /*079c*/ 	.word	0x00009b70
        /*07a0*/ 	.word	0x00000002
        /*07a4*/ 	.word	0x00000080
        /*07a8*/ 	.short	0x010a
        /*07aa*/ 	.byte	0xff
	.zero		1


	//   ....[106]....
        /*07ac*/ 	.word	0x00009bc0
        /*07b0*/ 	.word	0x00000002
        /*07b4*/ 	.word	0x00000070
        /*07b8*/ 	.short	0x010a
        /*07ba*/ 	.byte	0xff
	.zero		1


	//   ....[107]....
        /*07bc*/ 	.word	0x00009c20
        /*07c0*/ 	.word	0x00000000
        /*07c4*/ 	.word	0x00000080
        /*07c8*/ 	.short	0x010a
        /*07ca*/ 	.byte	0xff
	.zero		1


	//   ....[108]....
        /*07cc*/ 	.word	0x00009c70
        /*07d0*/ 	.word	0x00000000
        /*07d4*/ 	.word	0x00000070
        /*07d8*/ 	.short	0x010a
        /*07da*/ 	.byte	0xff
	.zero		1


	//   ....[109]....
        /*07dc*/ 	.word	0x00009cd0
        /*07e0*/ 	.word	0x00000003
        /*07e4*/ 	.word	0x000000b0
        /*07e8*/ 	.short	0x010a
        /*07ea*/ 	.byte	0xff
	.zero		1


	//   ....[110]....
        /*07ec*/ 	.word	0x00009d30
        /*07f0*/ 	.word	0x00000000
        /*07f4*/ 	.word	0x00000000
        /*07f8*/ 	.short	0x010a
        /*07fa*/ 	.byte	0xff
	.zero		1


	//   ....[111]....
        /*07fc*/ 	.word	0x00009d90
        /*0800*/ 	.word	0x00000000
        /*0804*/ 	.word	0x00000000
        /*0808*/ 	.short	0x010a
        /*080a*/ 	.byte	0xff
	.zero		1


	//   ....[112]....
        /*080c*/ 	.word	0x00009df0
        /*0810*/ 	.word	0x00000000
        /*0814*/ 	.word	0x00000000
        /*0818*/ 	.short	0x010a
        /*081a*/ 	.byte	0xff
	.zero		1


	//   ....[113]....
        /*081c*/ 	.word	0x00009e50
        /*0820*/ 	.word	0x00000000
        /*0824*/ 	.word	0x00000000
        /*0828*/ 	.short	0x010a
        /*082a*/ 	.byte	0xff
	.zero		1


	//   ....[114]....
        /*082c*/ 	.word	0x00009eb0
        /*0830*/ 	.word	0x00000000
        /*0834*/ 	.word	0x00000000
        /*0838*/ 	.short	0x010a
        /*083a*/ 	.byte	0xff
	.zero		1


	//   ....[115]....
        /*083c*/ 	.word	0x00009f00
        /*0840*/ 	.word	0x00000008
        /*0844*/ 	.word	0x00000070
        /*0848*/ 	.short	0x010a
        /*084a*/ 	.byte	0xff
	.zero		1


	//   ....[116]....
        /*084c*/ 	.word	0x00009f60
        /*0850*/ 	.word	0x00000000
        /*0854*/ 	.word	0x00000068
        /*0858*/ 	.short	0x010a
        /*085a*/ 	.byte	0xff
	.zero		1


	//   ....[117]....
        /*085c*/ 	.word	0x00009fc0
        /*0860*/ 	.word	0x00000005
        /*0864*/ 	.word	0x00000040
        /*0868*/ 	.short	0x010a
        /*086a*/ 	.byte	0xff
	.zero		1


	//   ....[118]....
        /*086c*/ 	.word	0x0000a020
        /*0870*/ 	.word	0x00000005
        /*0874*/ 	.word	0x00000048
        /*0878*/ 	.short	0x010a
        /*087a*/ 	.byte	0xff
	.zero		1


	//   ....[119]....
        /*087c*/ 	.word	0x0000a080
        /*0880*/ 	.word	0x00000005
        /*0884*/ 	.word	0x00000050
        /*0888*/ 	.short	0x010a
        /*088a*/ 	.byte	0xff
	.zero		1


	//   ....[120]....
        /*088c*/ 	.word	0x0000a0e0
        /*0890*/ 	.word	0x00000005
        /*0894*/ 	.word	0x00000058
        /*0898*/ 	.short	0x010a
        /*089a*/ 	.byte	0xff
	.zero		1


	//   ....[121]....
        /*089c*/ 	.word	0x0000a140
        /*08a0*/ 	.word	0x00000000
        /*08a4*/ 	.word	0x00000040
        /*08a8*/ 	.short	0x010a
        /*08aa*/ 	.byte	0xff
	.zero		1


	//   ....[122]....
        /*08ac*/ 	.word	0x0000a1a0
        /*08b0*/ 	.word	0x00000000
        /*08b4*/ 	.word	0x00000048
        /*08b8*/ 	.short	0x010a
        /*08ba*/ 	.byte	0xff
	.zero		1


	//   ....[123]....
        /*08bc*/ 	.word	0x0000a200
        /*08c0*/ 	.word	0x00000000
        /*08c4*/ 	.word	0x00000050
        /*08c8*/ 	.short	0x010a
        /*08ca*/ 	.byte	0xff
	.zero		1


	//   ....[124]....
        /*08cc*/ 	.word	0x0000a250
        /*08d0*/ 	.word	0x00000003
        /*08d4*/ 	.word	0x00000070
        /*08d8*/ 	.short	0x010a
        /*08da*/ 	.byte	0xff
	.zero		1


	//   ....[125]....
        /*08dc*/ 	.word	0x0000a2b0
        /*08e0*/ 	.word	0x00000000
        /*08e4*/ 	.word	0x00000020
        /*08e8*/ 	.short	0x010a
        /*08ea*/ 	.byte	0xff
	.zero		1


	//   ....[126]....
        /*08ec*/ 	.word	0x0000a300
        /*08f0*/ 	.word	0x00000063
        /*08f4*/ 	.word	0x00000090
        /*08f8*/ 	.short	0x010a
        /*08fa*/ 	.byte	0xff
	.zero		1


	//   ....[127]....
        /*08fc*/ 	.word	0x0000a350
        /*0900*/ 	.word	0x00000003
        /*0904*/ 	.word	0x00000020
        /*0908*/ 	.short	0x010a
        /*090a*/ 	.byte	0xff
	.zero		1


	//   ....[128]....
        /*090c*/ 	.word	0x0000a3a0
        /*0910*/ 	.word	0x00000066
        /*0914*/ 	.word	0x00000020
        /*0918*/ 	.short	0x010a
        /*091a*/ 	.byte	0xff
	.zero		1


	//   ....[129]....
        /*091c*/ 	.word	0x0000a3f0
        /*0920*/ 	.word	0x00000067
        /*0924*/ 	.word	0x00000020
        /*0928*/ 	.short	0x010a
        /*092a*/ 	.byte	0xff
	.zero		1


	//----- nvinfo : EIATTR_NUM_MBARRIERS
	.align		4
.L_47:
        /*092c*/ 	.byte	0x03, 0x38
        /*092e*/ 	.short	0x001e


	//----- nvinfo : EIATTR_EXIT_INSTR_OFFSETS
	.align		4
        /*0930*/ 	.byte	0x04, 0x1c
        /*0932*/ 	.short	(.L_49 - .L_48)


	//   ....[0]....
.L_48:
        /*0934*/ 	.word	0x00002a60


	//   ....[1]....
        /*0938*/ 	.word	0x00002f50


	//   ....[2]....
        /*093c*/ 	.word	0x00002fb0


	//   ....[3]....
        /*0940*/ 	.word	0x000040e0


	//   ....[4]....
        /*0944*/ 	.word	0x000052f0


	//   ....[5]....
        /*0948*/ 	.word	0x00005330


	//   ....[6]....
        /*094c*/ 	.word	0x00009820


	//   ....[7]....
        /*0950*/ 	.word	0x000098a0


	//   ....[8]....
        /*0954*/ 	.word	0x000098d0


	//   ....[9]....
        /*0958*/ 	.word	0x00009940


	//----- nvinfo : EIATTR_MAX_THREADS
	.align		4
.L_49:
        /*095c*/ 	.byte	0x04, 0x05
        /*095e*/ 	.short	(.L_51 - .L_50)
.L_50:
        /*0960*/ 	.word	0x00000100
        /*0964*/ 	.word	0x00000001
        /*0968*/ 	.word	0x00000001


	//----- nvinfo : EIATTR_CRS_STACK_SIZE
	.align		4
.L_51:
        /*096c*/ 	.byte	0x04, 0x1e
        /*096e*/ 	.short	(.L_53 - .L_52)
.L_52:
        /*0970*/ 	.word	0x00000000


	//----- nvinfo : EIATTR_CBANK_PARAM_SIZE
	.align		4
.L_53:
        /*0974*/ 	.byte	0x03, 0x19
        /*0976*/ 	.short	0x0800


	//----- nvinfo : EIATTR_PARAM_CBANK
	.align		4
        /*0978*/ 	.byte	0x04, 0x0a
        /*097a*/ 	.short	(.L_55 - .L_54)
	.align		4
.L_54:
        /*097c*/ 	.word	index@(.nv.constant0._ZN7cutlass13device_kernelINS_4gemm6kernel13GemmUniversalIN4cute5tupleIJiiiiEEENS1_10collective13CollectiveMmaINS1_35MainloopSm100TmaUmmaWarpSpecializedILi2ELi2ELi4ENS5_IJNS4_1CILi8EEENSA_ILi1EEESC_EEEEENS5_IJNSA_ILi64EEENSA_ILi256EEENSA_ILi128EEEEEENS_10bfloat16_tENS5_IJlSC_lEEESJ_SK_NS4_8TiledMMAINS4_8MMA_AtomIJNS4_20SM100_MMA_F16BF16_SSISJ_SJ_fLi64ELi256ELNS4_4UMMA5MajorE0ELSP_0ELNSO_7ScaleInE0ELSQ_0EEEEEENS4_6LayoutINS5_IJSC_SC_SC_EEENS5_IJNSA_ILi0EEESV_SV_EEEEENS5_IJNS4_10UnderscoreESY_SY_EEEEENS4_13SM90_TMA_LOADENS4_14ComposedLayoutINS4_7SwizzleILi3ELi4ELi3EEENS4_18smem_ptr_flag_bitsILi16EEENST_INS5_IJSB_SF_EEENS5_IJSF_SC_EEEEEEEvNS4_8identityENS4_23SM90_TMA_LOAD_MULTICASTES1A_vS1B_EENS_8epilogue10collective18CollectiveEpilogueINS1E_23Sm100TmaWarpSpecializedILi4ELi2ELi32ELb1ELb0EEEJSI_NS5_IJNST_ISF_SC_EES1J_EEESJ_SK_SJ_SK_NS1E_6fusion15FusionCallbacksIS1I_NS1L_17LinearCombinationISJ_fSJ_fLNS_15FloatRoundStyleE2EEESI_S1K_JEEENS4_5SM1004TMEM4LOAD26SM100_TMEM_LOAD_16dp256b8xES11_S1A_NS4_17SM75_U32x4_LDSM_NENS4_14SM90_TMA_STOREES1A_NS4_17SM90_U32x4_STSM_NENS4_39AutoVectorizingCopyWithAssumedAlignmentILi128EEEEEEvvEEEEvNT_6ParamsE)
        /*0980*/ 	.short	0x0380
        /*0982*/ 	.short	0x0800


	//----- nvinfo : EIATTR_SW_WAR
	.align		4
.L_55:
        /*0984*/ 	.byte	0x04, 0x36
        /*0986*/ 	.short	(.L_57 - .L_56)
.L_56:
        /*0988*/ 	.word	0x00000008
.L_57:


//--------------------- .nv.callgraph             --------------------------
	.section	.nv.callgraph,"",@"SHT_CUDA_CALLGRAPH"
	.align	4
	.sectionentsize	8
	.align		4
        /*0000*/ 	.word	0x00000000
	.align		4
        /*0004*/ 	.word	0xffffffff
	.align		4
        /*0008*/ 	.word	index@(_ZN7cutlass13device_kernelINS_4gemm6kernel13GemmUniversalIN4cute5tupleIJiiiiEEENS1_10collective13CollectiveMmaINS1_35MainloopSm100TmaUmmaWarpSpecializedILi2ELi2ELi4ENS5_IJNS4_1CILi8EEENSA_ILi1EEESC_EEEEENS5_IJNSA_ILi64EEENSA_ILi256EEENSA_ILi128EEEEEENS_10bfloat16_tENS5_IJlSC_lEEESJ_SK_NS4_8TiledMMAINS4_8MMA_AtomIJNS4_20SM100_MMA_F16BF16_SSISJ_SJ_fLi64ELi256ELNS4_4UMMA5MajorE0ELSP_0ELNSO_7ScaleInE0ELSQ_0EEEEEENS4_6LayoutINS5_IJSC_SC_SC_EEENS5_IJNSA_ILi0EEESV_SV_EEEEENS5_IJNS4_10UnderscoreESY_SY_EEEEENS4_13SM90_TMA_LOADENS4_14ComposedLayoutINS4_7SwizzleILi3ELi4ELi3EEENS4_18smem_ptr_flag_bitsILi16EEENST_INS5_IJSB_SF_EEENS5_IJSF_SC_EEEEEEEvNS4_8identityENS4_23SM90_TMA_LOAD_MULTICASTES1A_vS1B_EENS_8epilogue10collective18CollectiveEpilogueINS1E_23Sm100TmaWarpSpecializedILi4ELi2ELi32ELb1ELb0EEEJSI_NS5_IJNST_ISF_SC_EES1J_EEESJ_SK_SJ_SK_NS1E_6fusion15FusionCallbacksIS1I_NS1L_17LinearCombinationISJ_fSJ_fLNS_15FloatRoundStyleE2EEESI_S1K_JEEENS4_5SM1004TMEM4LOAD26SM100_TMEM_LOAD_16dp256b8xES11_S1A_NS4_17SM75_U32x4_LDSM_NENS4_14SM90_TMA_STOREES1A_NS4_17SM90_U32x4_STSM_NENS4_39AutoVectorizingCopyWithAssumedAlignmentILi128EEEEEEvvEEEEvNT_6ParamsE)
	.align		4
        /*000c*/ 	.word	index@(__assertfail)
	.align		4
        /*0010*/ 	.word	0x00000000
	.align		4
        /*0014*/ 	.word	0xfffffffe
	.align		4
        /*0018*/ 	.word	0x00000000
	.align		4
        /*001c*/ 	.word	0xfffffffd
	.align		4
        /*0020*/ 	.word	0x00000000
	.align		4
        /*0024*/ 	.word	0xfffffffc


//--------------------- .nv.constant4             --------------------------
	.section	.nv.constant4,"a",@progbits
	.align	8
	.align		8
.nv.constant4:
        /*0000*/ 	.dword	__assertfail
	.align		8
        /*0008*/ 	.dword	__unnamed_1
	.align		8
        /*0010*/ 	.dword	__unnamed_2
	.align		8
        /*0018*/ 	.dword	_ZN40_INTERNAL_4e519864_4_k_cu_97747c9f_283604cuda3std3__45__cpo5beginE
	.align		8
        /*0020*/ 	.dword	_ZN40_INTERNAL_4e519864_4_k_cu_97747c9f_283604cuda3std3__45__cpo3endE
	.align		8
        /*0028*/ 	.dword	_ZN40_INTERNAL_4e519864_4_k_cu_97747c9f_283604cuda3std3__45__cpo6cbeginE
	.align		8
        /*0030*/ 	.dword	_ZN40_INTERNAL_4e519864_4_k_cu_97747c9f_283604cuda3std3__45__cpo4cendE
	.align		8
        /*0038*/ 	.dword	_ZN40_INTERNAL_4e519864_4_k_cu_97747c9f_283604cuda3std3__442_GLOBAL__N__4e519864_4_k_cu_97747c9f_283606ignoreE
	.align		8
        /*0040*/ 	.dword	_ZN40_INTERNAL_4e519864_4_k_cu_97747c9f_283604cuda3std3__419piecewise_constructE
	.align		8
        /*0048*/ 	.dword	_ZN40_INTERNAL_4e519864_4_k_cu_97747c9f_283604cuda3std3__48in_placeE
	.align		8
        /*0050*/ 	.dword	_ZN40_INTERNAL_4e519864_4_k_cu_97747c9f_283604cuda3std6ranges3__45__cpo4swapE
	.align		8
        /*0058*/ 	.dword	_ZN40_INTERNAL_4e519864_4_k_cu_97747c9f_283604cuda3std6ranges3__45__cpo9iter_moveE
	.align		8
        /*0060*/ 	.dword	_ZN40_INTERNAL_4e519864_4_k_cu_97747c9f_283604cute7productE
	.align		8
        /*0068*/ 	.dword	_ZN40_INTERNAL_4e519864_4_k_cu_97747c9f_283604cute1_E
	.align		8
        /*0070*/ 	.dword	$str$25
	.align		8
        /*0078*/ 	.dword	$str$26
	.align		8
        /*0080*/ 	.dword	$str$27
	.align		8
        /*0088*/ 	.dword	$str$28


//--------------------- .text._ZN7cutlass13device_kernelINS_4gemm6kernel13GemmUniversalIN4cute5tupleIJiiiiEEENS1_10collective13CollectiveMmaINS1_35MainloopSm100TmaUmmaWarpSpecializedILi2ELi2ELi4ENS5_IJNS4_1CILi8EEENSA_ILi1EEESC_EEEEENS5_IJNSA_ILi64EEENSA_ILi256EEENSA_ILi128EEEEEENS_10bfloat16_tENS5_IJlSC_lEEESJ_SK_NS4_8TiledMMAINS4_8MMA_AtomIJNS4_20SM100_MMA_F16BF16_SSISJ_SJ_fLi64ELi256ELNS4_4UMMA5MajorE0ELSP_0ELNSO_7ScaleInE0ELSQ_0EEEEEENS4_6LayoutINS5_IJSC_SC_SC_EEENS5_IJNSA_ILi0EEESV_SV_EEEEENS5_IJNS4_10UnderscoreESY_SY_EEEEENS4_13SM90_TMA_LOADENS4_14ComposedLayoutINS4_7SwizzleILi3ELi4ELi3EEENS4_18smem_ptr_flag_bitsILi16EEENST_INS5_IJSB_SF_EEENS5_IJSF_SC_EEEEEEEvNS4_8identityENS4_23SM90_TMA_LOAD_MULTICASTES1A_vS1B_EENS_8epilogue10collective18CollectiveEpilogueINS1E_23Sm100TmaWarpSpecializedILi4ELi2ELi32ELb1ELb0EEEJSI_NS5_IJNST_ISF_SC_EES1J_EEESJ_SK_SJ_SK_NS1E_6fusion15FusionCallbacksIS1I_NS1L_17LinearCombinationISJ_fSJ_fLNS_15FloatRoundStyleE2EEESI_S1K_JEEENS4_5SM1004TMEM4LOAD26SM100_TMEM_LOAD_16dp256b8xES11_S1A_NS4_17SM75_U32x4_LDSM_NENS4_14SM90_TMA_STOREES1A_NS4_17SM90_U32x4_STSM_NENS4_39AutoVectorizingCopyWithAssumedAlignmentILi128EEEEEEvvEEEEvNT_6ParamsE --------------------------
	.section	.text._ZN7cutlass13device_kernelINS_4gemm6kernel13GemmUniversalIN4cute5tupleIJiiiiEEENS1_10collective13CollectiveMmaINS1_35MainloopSm100TmaUmmaWarpSpecializedILi2ELi2ELi4ENS5_IJNS4_1CILi8EEENSA_ILi1EEESC_EEEEENS5_IJNSA_ILi64EEENSA_ILi256EEENSA_ILi128EEEEEENS_10bfloat16_tENS5_IJlSC_lEEESJ_SK_NS4_8TiledMMAINS4_8MMA_AtomIJNS4_20SM100_MMA_F16BF16_SSISJ_SJ_fLi64ELi256ELNS4_4UMMA5MajorE0ELSP_0ELNSO_7ScaleInE0ELSQ_0EEEEEENS4_6LayoutINS5_IJSC_SC_SC_EEENS5_IJNSA_ILi0EEESV_SV_EEEEENS5_IJNS4_10UnderscoreESY_SY_EEEEENS4_13SM90_TMA_LOADENS4_14ComposedLayoutINS4_7SwizzleILi3ELi4ELi3EEENS4_18smem_ptr_flag_bitsILi16EEENST_INS5_IJSB_SF_EEENS5_IJSF_SC_EEEEEEEvNS4_8identityENS4_23SM90_TMA_LOAD_MULTICASTES1A_vS1B_EENS_8epilogue10collective18CollectiveEpilogueINS1E_23Sm100TmaWarpSpecializedILi4ELi2ELi32ELb1ELb0EEEJSI_NS5_IJNST_ISF_SC_EES1J_EEESJ_SK_SJ_SK_NS1E_6fusion15FusionCallbacksIS1I_NS1L_17LinearCombinationISJ_fSJ_fLNS_15FloatRoundStyleE2EEESI_S1K_JEEENS4_5SM1004TMEM4LOAD26SM100_TMEM_LOAD_16dp256b8xES11_S1A_NS4_17SM75_U32x4_LDSM_NENS4_14SM90_TMA_STOREES1A_NS4_17SM90_U32x4_STSM_NENS4_39AutoVectorizingCopyWithAssumedAlignmentILi128EEEEEEvvEEEEvNT_6ParamsE,"ax",@progbits
	.align	128
.text._ZN7cutlass13device_kernelINS_4gemm6kernel13GemmUniversalIN4cute5tupleIJiiiiEEENS1_10collective13CollectiveMmaINS1_35MainloopSm100TmaUmmaWarpSpecializedILi2ELi2ELi4ENS5_IJNS4_1CILi8EEENSA_ILi1EEESC_EEEEENS5_IJNSA_ILi64EEENSA_ILi256EEENSA_ILi128EEEEEENS_10bfloat16_tENS5_IJlSC_lEEESJ_SK_NS4_8TiledMMAINS4_8MMA_AtomIJNS4_20SM100_MMA_F16BF16_SSISJ_SJ_fLi64ELi256ELNS4_4UMMA5MajorE0ELSP_0ELNSO_7ScaleInE0ELSQ_0EEEEEENS4_6LayoutINS5_IJSC_SC_SC_EEENS5_IJNSA_ILi0EEESV_SV_EEEEENS5_IJNS4_10UnderscoreESY_SY_EEEEENS4_13SM90_TMA_LOADENS4_14ComposedLayoutINS4_7SwizzleILi3ELi4ELi3EEENS4_18smem_ptr_flag_bitsILi16EEENST_INS5_IJSB_SF_EEENS5_IJSF_SC_EEEEEEEvNS4_8identityENS4_23SM90_TMA_LOAD_MULTICASTES1A_vS1B_EENS_8epilogue10collective18CollectiveEpilogueINS1E_23Sm100TmaWarpSpecializedILi4ELi2ELi32ELb1ELb0EEEJSI_NS5_IJNST_ISF_SC_EES1J_EEESJ_SK_SJ_SK_NS1E_6fusion15FusionCallbacksIS1I_NS1L_17LinearCombinationISJ_fSJ_fLNS_15FloatRoundStyleE2EEESI_S1K_JEEENS4_5SM1004TMEM4LOAD26SM100_TMEM_LOAD_16dp256b8xES11_S1A_NS4_17SM75_U32x4_LDSM_NENS4_14SM90_TMA_STOREES1A_NS4_17SM90_U32x4_STSM_NENS4_39AutoVectorizingCopyWithAssumedAlignmentILi128EEEEEEvvEEEEvNT_6ParamsE:
        .type           _ZN7cutlass13device_kernelINS_4gemm6kernel13GemmUniversalIN4cute5tupleIJiiiiEEENS1_10collective13CollectiveMmaINS1_35MainloopSm100TmaUmmaWarpSpecializedILi2ELi2ELi4ENS5_IJNS4_1CILi8EEENSA_ILi1EEESC_EEEEENS5_IJNSA_ILi64EEENSA_ILi256EEENSA_ILi128EEEEEENS_10bfloat16_tENS5_IJlSC_lEEESJ_SK_NS4_8TiledMMAINS4_8MMA_AtomIJNS4_20SM100_MMA_F16BF16_SSISJ_SJ_fLi64ELi256ELNS4_4UMMA5MajorE0ELSP_0ELNSO_7ScaleInE0ELSQ_0EEEEEENS4_6LayoutINS5_IJSC_SC_SC_EEENS5_IJNSA_ILi0EEESV_SV_EEEEENS5_IJNS4_10UnderscoreESY_SY_EEEEENS4_13SM90_TMA_LOADENS4_14ComposedLayoutINS4_7SwizzleILi3ELi4ELi3EEENS4_18smem_ptr_flag_bitsILi16EEENST_INS5_IJSB_SF_EEENS5_IJSF_SC_EEEEEEEvNS4_8identityENS4_23SM90_TMA_LOAD_MULTICASTES1A_vS1B_EENS_8epilogue10collective18CollectiveEpilogueINS1E_23Sm100TmaWarpSpecializedILi4ELi2ELi32ELb1ELb0EEEJSI_NS5_IJNST_ISF_SC_EES1J_EEESJ_SK_SJ_SK_NS1E_6fusion15FusionCallbacksIS1I_NS1L_17LinearCombinationISJ_fSJ_fLNS_15FloatRoundStyleE2EEESI_S1K_JEEENS4_5SM1004TMEM4LOAD26SM100_TMEM_LOAD_16dp256b8xES11_S1A_NS4_17SM75_U32x4_LDSM_NENS4_14SM90_TMA_STOREES1A_NS4_17SM90_U32x4_STSM_NENS4_39AutoVectorizingCopyWithAssumedAlignmentILi128EEEEEEvvEEEEvNT_6ParamsE,@function
        .size           _ZN7cutlass13device_kernelINS_4gemm6kernel13GemmUniversalIN4cute5tupleIJiiiiEEENS1_10collective13CollectiveMmaINS1_35MainloopSm100TmaUmmaWarpSpecializedILi2ELi2ELi4ENS5_IJNS4_1CILi8EEENSA_ILi1EEESC_EEEEENS5_IJNSA_ILi64EEENSA_ILi256EEENSA_ILi128EEEEEENS_10bfloat16_tENS5_IJlSC_lEEESJ_SK_NS4_8TiledMMAINS4_8MMA_AtomIJNS4_20SM100_MMA_F16BF16_SSISJ_SJ_fLi64ELi256ELNS4_4UMMA5MajorE0ELSP_0ELNSO_7ScaleInE0ELSQ_0EEEEEENS4_6LayoutINS5_IJSC_SC_SC_EEENS5_IJNSA_ILi0EEESV_SV_EEEEENS5_IJNS4_10UnderscoreESY_SY_EEEEENS4_13SM90_TMA_LOADENS4_14ComposedLayoutINS4_7SwizzleILi3ELi4ELi3EEENS4_18smem_ptr_flag_bitsILi16EEENST_INS5_IJSB_SF_EEENS5_IJSF_SC_EEEEEEEvNS4_8identityENS4_23SM90_TMA_LOAD_MULTICASTES1A_vS1B_EENS_8epilogue10collective18CollectiveEpilogueINS1E_23Sm100TmaWarpSpecializedILi4ELi2ELi32ELb1ELb0EEEJSI_NS5_IJNST_ISF_SC_EES1J_EEESJ_SK_SJ_SK_NS1E_6fusion15FusionCallbacksIS1I_NS1L_17LinearCombinationISJ_fSJ_fLNS_15FloatRoundStyleE2EEESI_S1K_JEEENS4_5SM1004TMEM4LOAD26SM100_TMEM_LOAD_16dp256b8xES11_S1A_NS4_17SM75_U32x4_LDSM_NENS4_14SM90_TMA_STOREES1A_NS4_17SM90_U32x4_STSM_NENS4_39AutoVectorizingCopyWithAssumedAlignmentILi128EEEEEEvvEEEEvNT_6ParamsE,(.L_x_177 - _ZN7cutlass13device_kernelINS_4gemm6kernel13GemmUniversalIN4cute5tupleIJiiiiEEENS1_10collective13CollectiveMmaINS1_35MainloopSm100TmaUmmaWarpSpecializedILi2ELi2ELi4ENS5_IJNS4_1CILi8EEENSA_ILi1EEESC_EEEEENS5_IJNSA_ILi64EEENSA_ILi256EEENSA_ILi128EEEEEENS_10bfloat16_tENS5_IJlSC_lEEESJ_SK_NS4_8TiledMMAINS4_8MMA_AtomIJNS4_20SM100_MMA_F16BF16_SSISJ_SJ_fLi64ELi256ELNS4_4UMMA5MajorE0ELSP_0ELNSO_7ScaleInE0ELSQ_0EEEEEENS4_6LayoutINS5_IJSC_SC_SC_EEENS5_IJNSA_ILi0EEESV_SV_EEEEENS5_IJNS4_10UnderscoreESY_SY_EEEEENS4_13SM90_TMA_LOADENS4_14ComposedLayoutINS4_7SwizzleILi3ELi4ELi3EEENS4_18smem_ptr_flag_bitsILi16EEENST_INS5_IJSB_SF_EEENS5_IJSF_SC_EEEEEEEvNS4_8identityENS4_23SM90_TMA_LOAD_MULTICASTES1A_vS1B_EENS_8epilogue10collective18CollectiveEpilogueINS1E_23Sm100TmaWarpSpecializedILi4ELi2ELi32ELb1ELb0EEEJSI_NS5_IJNST_ISF_SC_EES1J_EEESJ_SK_SJ_SK_NS1E_6fusion15FusionCallbacksIS1I_NS1L_17LinearCombinationISJ_fSJ_fLNS_15FloatRoundStyleE2EEESI_S1K_JEEENS4_5SM1004TMEM4LOAD26SM100_TMEM_LOAD_16dp256b8xES11_S1A_NS4_17SM75_U32x4_LDSM_NENS4_14SM90_TMA_STOREES1A_NS4_17SM90_U32x4_STSM_NENS4_39AutoVectorizingCopyWithAssumedAlignmentILi128EEEEEEvvEEEEvNT_6ParamsE)
        .other          _ZN7cutlass13device_kernelINS_4gemm6kernel13GemmUniversalIN4cute5tupleIJiiiiEEENS1_10collective13CollectiveMmaINS1_35MainloopSm100TmaUmmaWarpSpecializedILi2ELi2ELi4ENS5_IJNS4_1CILi8EEENSA_ILi1EEESC_EEEEENS5_IJNSA_ILi64EEENSA_ILi256EEENSA_ILi128EEEEEENS_10bfloat16_tENS5_IJlSC_lEEESJ_SK_NS4_8TiledMMAINS4_8MMA_AtomIJNS4_20SM100_MMA_F16BF16_SSISJ_SJ_fLi64ELi256ELNS4_4UMMA5MajorE0ELSP_0ELNSO_7ScaleInE0ELSQ_0EEEEEENS4_6LayoutINS5_IJSC_SC_SC_EEENS5_IJNSA_ILi0EEESV_SV_EEEEENS5_IJNS4_10UnderscoreESY_SY_EEEEENS4_13SM90_TMA_LOADENS4_14ComposedLayoutINS4_7SwizzleILi3ELi4ELi3EEENS4_18smem_ptr_flag_bitsILi16EEENST_INS5_IJSB_SF_EEENS5_IJSF_SC_EEEEEEEvNS4_8identityENS4_23SM90_TMA_LOAD_MULTICASTES1A_vS1B_EENS_8epilogue10collective18CollectiveEpilogueINS1E_23Sm100TmaWarpSpecializedILi4ELi2ELi32ELb1ELb0EEEJSI_NS5_IJNST_ISF_SC_EES1J_EEESJ_SK_SJ_SK_NS1E_6fusion15FusionCallbacksIS1I_NS1L_17LinearCombinationISJ_fSJ_fLNS_15FloatRoundStyleE2EEESI_S1K_JEEENS4_5SM1004TMEM4LOAD26SM100_TMEM_LOAD_16dp256b8xES11_S1A_NS4_17SM75_U32x4_LDSM_NENS4_14SM90_TMA_STOREES1A_NS4_17SM90_U32x4_STSM_NENS4_39AutoVectorizingCopyWithAssumedAlignmentILi128EEEEEEvvEEEEvNT_6ParamsE,@"STO_CUDA_ENTRY STV_DEFAULT"
_ZN7cutlass13device_kernelINS_4gemm6kernel13GemmUniversalIN4cute5tupleIJiiiiEEENS1_10collective13CollectiveMmaINS1_35MainloopSm100TmaUmmaWarpSpecializedILi2ELi2ELi4ENS5_IJNS4_1CILi8EEENSA_ILi1EEESC_EEEEENS5_IJNSA_ILi64EEENSA_ILi256EEENSA_ILi128EEEEEENS_10bfloat16_tENS5_IJlSC_lEEESJ_SK_NS4_8TiledMMAINS4_8MMA_AtomIJNS4_20SM100_MMA_F16BF16_SSISJ_SJ_fLi64ELi256ELNS4_4UMMA5MajorE0ELSP_0ELNSO_7ScaleInE0ELSQ_0EEEEEENS4_6LayoutINS5_IJSC_SC_SC_EEENS5_IJNSA_ILi0EEESV_SV_EEEEENS5_IJNS4_10UnderscoreESY_SY_EEEEENS4_13SM90_TMA_LOADENS4_14ComposedLayoutINS4_7SwizzleILi3ELi4ELi3EEENS4_18smem_ptr_flag_bitsILi16EEENST_INS5_IJSB_SF_EEENS5_IJSF_SC_EEEEEEEvNS4_8identityENS4_23SM90_TMA_LOAD_MULTICASTES1A_vS1B_EENS_8epilogue10collective18CollectiveEpilogueINS1E_23Sm100TmaWarpSpecializedILi4ELi2ELi32ELb1ELb0EEEJSI_NS5_IJNST_ISF_SC_EES1J_EEESJ_SK_SJ_SK_NS1E_6fusion15FusionCallbacksIS1I_NS1L_17LinearCombinationISJ_fSJ_fLNS_15FloatRoundStyleE2EEESI_S1K_JEEENS4_5SM1004TMEM4LOAD26SM100_TMEM_LOAD_16dp256b8xES11_S1A_NS4_17SM75_U32x4_LDSM_NENS4_14SM90_TMA_STOREES1A_NS4_17SM90_U32x4_STSM_NENS4_39AutoVectorizingCopyWithAssumedAlignmentILi128EEEEEEvvEEEEvNT_6ParamsE:
[----:B------:R-:W1:Y:S01]  /*0000*/  LDC R1, c[0x0][0x37c] ;  /* 0x0000df00ff017b82 */ /* 0x000e620000000800 */
[----:B------:R-:W2:Y:S01]  /*0010*/  S2R R93, SR_TID.X ;  /* 0x00000000005d7919 */ /* 0x000ea20000002100 */
[----:B------:R-:W3:Y:S01]  /*0020*/  LDCU.64 UR8, c[0x0][0x890] ;  /* 0x00011200ff0877ac */ /* 0x000ee20008000a00 */
[----:B------:R-:W-:Y:S02]  /*0030*/  PRMT R81, RZ, 0x7610, R81 ;  /* 0x00007610ff517816 */ /* 0x000fe40000000051 */
[----:B------:R-:W-:Y:S01]  /*0040*/  ELECT P3, URZ, PT ;  /* 0x0000000000ff782f */ /* 0x000fe20003860000 */
[----:B---3--:R-:W-:-:S04]  /*0050*/  UISETP.NE.U32.AND UP0, UPT, UR8, URZ, UPT ;  /* 0x000000ff0800728c */ /* 0x008fc8000bf05070 */
[----:B------:R-:W-:Y:S01]  /*0060*/  UISETP.NE.AND.EX UP0, UPT, UR9, URZ, UPT, UP0 ;  /* 0x000000ff0900728c */ /* 0x000fe2000bf05300 */
[----:B--2---:R-:W-:-:S05]  /*0070*/  SHF.R.U32.HI R82, RZ, 0x5, R93 ;  /* 0x00000005ff527819 */ /* 0x004fca000001165d */
[----:B------:R-:W2:Y:S02]  /*0080*/  SHFL.IDX PT, R0, R82, RZ, 0x1f ;  /* 0x00001fff52007589 */ /* 0x000ea400000e0000 */
[----:B--2---:R-:W-:Y:S01]  /*0090*/  R2UR UR18, R0 ;  /* 0x00000000001272ca */ /* 0x004fe200000e0000 */
[----:B-1----:R-:W-:-:S14]  /*00a0*/  BRA.U UP0, `(.L_x_0) ;  /* 0x0000000100307547 */ /* 0x002fdc000b800000 */
[----:B------:R-:W1:Y:S02]  /*00b0*/  LDCU.64 UR4, c[0x0][0x888] ;  /* 0x00011100ff0477ac */ /* 0x000e640008000a00 */
[----:B-1----:R-:W-:-:S04]  /*00c0*/  UISETP.NE.U32.AND UP0, UPT, UR4, URZ, UPT ;  /* 0x000000ff0400728c */ /* 0x002fc8000bf05070 */
[----:B------:R-:W-:-:S09]  /*00d0*/  UISETP.NE.AND.EX UP0, UPT, UR5, URZ, UPT, UP0 ;  /* 0x000000ff0500728c */ /* 0x000fd2000bf05300 */
[----:B------:R-:W-:Y:S05]  /*00e0*/  BRA.U !UP0, `(.L_x_1) ;  /* 0x0000000108147547 */ /* 0x000fea000b800000 */
[----:B------:R-:W1:Y:S01]  /*00f0*/  LDC.64 R2, c[0x0][0x888] ;  /* 0x00022200ff027b82 */ /* 0x000e620000000a00 */
[----:B------:R-:W1:Y:S02]  /*0100*/  LDCU.64 UR4, c[0x0][0x358] ;  /* 0x00006b00ff0477ac */ /* 0x000e640008000a00 */
[----:B-1----:R1:W5:Y:S01]  /*0110*/  LDG.E R41, desc[UR4][R2.64] ;  /* 0x0000000402297981 */ /* 0x002362000c1e1900 */
[----:B------:R-:W-:Y:S01]  /*0120*/  HFMA2 R81, -RZ, RZ, 0, 5.9604644775390625e-08 ;  /* 0x00000001ff517431 */ /* 0x000fe200000001ff */
[----:B------:R-:W-:Y:S05]  /*0130*/  BRA `(.L_x_0) ;  /* 0x00000000000c7947 */ /* 0x000fea0003800000 */
.L_x_1:
[----:B------:R-:W1:Y:S01]  /*0140*/  LDCU UR4, c[0x0][0x880] ;  /* 0x00011000ff0477ac */ /* 0x000e620008000800 */
[----:B------:R-:W-:Y:S01]  /*0150*/  HFMA2 R81, -RZ, RZ, 0, 5.9604644775390625e-08 ;  /* 0x00000001ff517431 */ /* 0x000fe200000001ff */
[----:B-1----:R-:W-:-:S07]  /*0160*/  MOV R41, UR4 ;  /* 0x0000000400297c02 */ /* 0x002fce0008000f00 */
.L_x_0:
[----:B------:R-:W2:Y:S02]  /*0170*/  LDCU.64 UR4, c[0x0][0x8b0] ;  /* 0x00011600ff0477ac */ /* 0x000ea40008000a00 */
[----:B--2---:R-:W-:-:S04]  /*0180*/  UISETP.NE.U32.AND UP0, UPT, UR4, URZ, UPT ;  /* 0x000000ff0400728c */ /* 0x004fc8000bf05070 */
[----:B------:R-:W-:-:S09]  /*0190*/  UISETP.NE.AND.EX UP0, UPT, UR5, URZ, UPT, UP0 ;  /* 0x000000ff0500728c */ /* 0x000fd2000bf05300 */
[----:B------:R-:W-:Y:S05]  /*01a0*/  BRA.U UP0, `(.L_x_2) ;  /* 0x0000000100287547 */ /* 0x000fea000b800000 */
[----:B------:R-:W2:Y:S02]  /*01b0*/  LDCU.64 UR4, c[0x0][0x8a8] ;  /* 0x00011500ff0477ac */ /* 0x000ea40008000a00 */
[----:B--2---:R-:W-:-:S04]  /*01c0*/  UISETP.NE.U32.AND UP0, UPT, UR4, URZ, UPT ;  /* 0x000000ff0400728c */ /* 0x004fc8000bf05070 */
[----:B------:R-:W-:-:S09]  /*01d0*/  UISETP.NE.AND.EX UP0, UPT, UR5, URZ, UPT, UP0 ;  /* 0x000000ff0500728c */ /* 0x000fd2000bf05300 */
[----:B------:R-:W-:Y:S05]  /*01e0*/  BRA.U !UP0, `(.L_x_3) ;  /* 0x0000000108107547 */ /* 0x000fea000b800000 */
[----:B------:R-:W2:Y:S01]  /*01f0*/  LDC.64 R38, c[0x0][0x8a8] ;  /* 0x00022a00ff267b82 */ /* 0x000ea20000000a00 */
[----:B------:R-:W2:Y:S02]  /*0200*/  LDCU.64 UR4, c[0x0][0x358] ;  /* 0x00006b00ff0477ac */ /* 0x000ea40008000a00 */
[----:B--2---:R2:W5:Y:S01]  /*0210*/  LDG.E R38, desc[UR4][R38.64] ;  /* 0x0000000426267981 */ /* 0x004562000c1e1900 */
[----:B------:R-:W-:Y:S05]  /*0220*/  BRA `(.L_x_2) ;  /* 0x0000000000087947 */ /* 0x000fea0003800000 */
.L_x_3:
[----:B------:R-:W2:Y:S02]  /*0230*/  LDCU UR4, c[0x0][0x8a0] ;  /* 0x00011400ff0477ac */ /* 0x000ea40008000800 */
[----:B--2---:R-:W-:Y:S02]  /*0240*/  MOV R38, UR4 ;  /* 0x0000000400267c02 */ /* 0x004fe40008000f00 */
.L_x_2:
[----:B------:R-:W-:Y:S01]  /*0250*/  IMAD.U32 R0, RZ, RZ, UR18 ;  /* 0x00000012ff007e24 */ /* 0x000fe2000f8e00ff */
[----:B------:R-:W-:Y:S04]  /*0260*/  BSSY.RECONVERGENT B0, `(.L_x_4) ;  /* 0x000000c000007945 */ /* 0x000fe80003800200 */
[C---:B------:R-:W-:Y:S02]  /*0270*/  ISETP.NE.OR P1, PT, R0.reuse, 0x1, !P3 ;  /* 0x000000010000780c */ /* 0x040fe40005f25670 */
[----:B------:R-:W-:-:S11]  /*0280*/  ISETP.NE.OR P0, PT, R0, 0x3, !P3 ;  /* 0x000000030000780c */ /* 0x000fd60005f05670 */
[----:B------:R-:W-:Y:S05]  /*0290*/  @P1 BRA `(.L_x_5) ;  /* 0x0000000000201947 */ /* 0x000fea0003800000 */
[----:B------:R-:W3:Y:S02]  /*02a0*/  LDCU.64 UR4, c[0x0][0x348] ;  /* 0x00006900ff0477ac */ /* 0x000ee40008000a00 */
[----:B---3--:R-:W-:Y:S02]  /*02b0*/  UIADD3 UR6, UP1, UPT, UR4, 0x80, URZ ;  /* 0x0000008004067890 */ /* 0x008fe4000ff3e0ff */
[----:B------:R-:W-:Y:S02]  /*02c0*/  UIADD3 UR4, UP0, UPT, UR4, 0x180, URZ ;  /* 0x0000018004047890 */ /* 0x000fe4000ff1e0ff */
[----:B------:R-:W-:Y:S02]  /*02d0*/  UIADD3.X UR7, UPT, UPT, URZ, UR5, URZ, UP1, !UPT ;  /* 0x00000005ff077290 */ /* 0x000fe40008ffe4ff */
[----:B------:R-:W-:-:S07]  /*02e0*/  UIADD3.X UR5, UPT, UPT, URZ, UR5, URZ, UP0, !UPT ;  /* 0x00000005ff057290 */ /* 0x000fce00087fe4ff */
[----:B------:R3:W-:Y:S02]  /*02f0*/  UTMACCTL.PF [UR6] ;  /* 0x00000000060079b9 */ /* 0x0007e40008040000 */
[----:B------:R3:W-:Y:S02]  /*0300*/  UTMACCTL.PF [UR4] ;  /* 0x00000000040079b9 */ /* 0x0007e40008040000 */
[----:B---3--:R-:W-:Y:S01]  /*0310*/  NOP ;  /* 0x0000000000007918 */ /* 0x008fe20000000000 */
.L_x_5:
[----:B------:R-:W-:Y:S05]  /*0320*/  BSYNC.RECONVERGENT B0 ;  /* 0x0000000000007941 */ /* 0x000fea0003800200 */
.L_x_4:
[----:B------:R-:W-:Y:S04]  /*0330*/  BSSY.RECONVERGENT B0, `(.L_x_6) ;  /* 0x000000a000007945 */ /* 0x000fe80003800200 */
        /* <DEDUP_REMOVED lines=9> */
.L_x_7:
[----:B------:R-:W-:Y:S05]  /*03d0*/  BSYNC.RECONVERGENT B0 ;  /* 0x0000000000007941 */ /* 0x000fea0003800200 */
.L_x_6:
[----:B------:R-:W3:Y:S01]  /*03e0*/  LDCU.64 UR4, c[0x0][0x888] ;  /* 0x00011100ff0477ac */ /* 0x000ee20008000a00 */
[----:B------:R-:W-:Y:S02]  /*03f0*/  UISETP.EQ.U32.AND UP2, UPT, UR8, URZ, UPT ;  /* 0x000000ff0800728c */ /* 0x000fe4000bf42070 */
[----:B------:R-:W-:Y:S02]  /*0400*/  UPLOP3.LUT UP3, UPT, UPT, UPT, UPT, 0x80, 0x8 ;  /* 0x000000000008789c */ /* 0x000fe40003f6f070 */
[----:B---3--:R-:W-:-:S04]  /*0410*/  UISETP.NE.U32.AND UP0, UPT, UR4, URZ, UPT ;  /* 0x000000ff0400728c */ /* 0x008fc8000bf05070 */
[----:B------:R-:W-:-:S04]  /*0420*/  UISETP.NE.AND.EX UP1, UPT, UR5, URZ, UPT, UP0 ;  /* 0x000000ff0500728c */ /* 0x000fc8000bf25300 */
[----:B------:R-:W-:-:S04]  /*0430*/  UISETP.EQ.OR.EX UP4, UPT, UR9, URZ, !UP1, UP2 ;  /* 0x000000ff0900728c */ /* 0x000fc8000cf82720 */
[----:B------:R-:W-:-:S06]  /*0440*/  UP2UR UR4, UPR, URZ, 0x10 ;  /* 0x00000010ff047883 */ /* 0x000fcc0008000000 */
[----:B------:R-:W-:Y:S01]  /*0450*/  MOV R84, UR4 ;  /* 0x0000000400547c02 */ /* 0x000fe20008000f00 */
[----:B------:R-:W-:Y:S06]  /*0460*/  BRA.U !UP4, `(.L_x_8) ;  /* 0x000000010c207547 */ /* 0x000fec000b800000 */
[----:B------:R-:W-:Y:S01]  /*0470*/  UISETP.NE.U32.AND UP2, UPT, UR8, URZ, UPT ;  /* 0x000000ff0800728c */ /* 0x000fe2000bf45070 */
[----:B-----5:R-:W-:Y:S01]  /*0480*/  FSETP.NEU.AND P0, PT, R41, RZ, PT ;  /* 0x000000ff2900720b */ /* 0x020fe20003f0d000 */
[----:B------:R-:W-:Y:S02]  /*0490*/  USEL UR4, URZ, 0xffffffff, UP1 ;  /* 0xffffffffff047887 */ /* 0x000fe40008800000 */
[----:B------:R-:W-:-:S10]  /*04a0*/  UISETP.NE.AND.EX UP2, UPT, UR9, URZ, UPT, UP2 ;  /* 0x000000ff0900728c */ /* 0x000fd4000bf45320 */
[----:B------:R-:W-:Y:S01]  /*04b0*/  VOTEU.ANY UP0, P0 ;  /* 0x0000000000ff7886 */ /* 0x000fe20000000100 */
[----:B------:R-:W-:-:S04]  /*04c0*/  @!UP2 USEL UR4, URZ, 0xffffffff, UP0 ;  /* 0xffffffffff04a887 */ /* 0x000fc80008000000 */
[----:B------:R-:W-:-:S04]  /*04d0*/  ULOP3.LUT UR4, UR4, 0x1, URZ, 0xc0, !UPT ;  /* 0x0000000104047892 */ /* 0x000fc8000f8ec0ff */
[----:B------:R-:W-:-:S11]  /*04e0*/  UISETP.NE.U32.AND UP3, UPT, UR4, 0x1, UPT ;  /* 0x000000010400788c */ /* 0x000fd6000bf65070 */
.L_x_8:
[----:B-1----:R-:W1:Y:S01]  /*04f0*/  SHFL.IDX PT, R2, R82, RZ, 0x1f ;  /* 0x00001fff52027589 */ /* 0x002e6200000e0000 */
[----:B------:R-:W-:Y:S01]  /*0500*/  UISETP.NE.AND UP6, UPT, UR18, 0x2, UPT ;  /* 0x000000021200788c */ /* 0x000fe2000bfc5270 */
[----:B-1----:R-:W-:-:S13]  /*0510*/  ISETP.NE.AND P0, PT, R2, RZ, PT ;  /* 0x000000ff0200720c */ /* 0x002fda0003f05270 */
[----:B------:R-:W-:Y:S05]  /*0520*/  @P0 BRA `(.L_x_9) ;  /* 0x0000000000480947 */ /* 0x000fea0003800000 */
[----:B------:R-:W1:Y:S01]  /*0530*/  S2UR UR4, SR_CgaCtaId ;  /* 0x00000000000479c3 */ /* 0x000e620000008800 */
[----:B------:R-:W-:Y:S01]  /*0540*/  UMOV UR5, 0x400 ;  /* 0x0000040000057882 */ /* 0x000fe20000000000 */
[----:B------:R-:W-:Y:S01]  /*0550*/  UMOV UR8, 0x1 ;  /* 0x0000000100087882 */ /* 0x000fe20000000000 */
[----:B------:R-:W-:Y:S01]  /*0560*/  UMOV UR6, 0x8 ;  /* 0x0000000800067882 */ /* 0x000fe20000000000 */
[----:B------:R-:W-:-:S04]  /*0570*/  UIADD3 UR8, UPT, UPT, -UR8, 0x100000, URZ ;  /* 0x0010000008087890 */ /* 0x000fc8000fffe1ff */
[----:B------:R-:W-:Y:S02]  /*0580*/  USHF.L.U32 UR9, UR8, 0xb, URZ ;  /* 0x0000000b08097899 */ /* 0x000fe400080006ff */
[----:B------:R-:W-:Y:S02]  /*0590*/  USHF.L.U32 UR8, UR8, 0x1, URZ ;  /* 0x0000000108087899 */ /* 0x000fe400080006ff */
[----:B------:R-:W-:-:S04]  /*05a0*/  UIADD3 UR6, UPT, UPT, -UR6, 0x100000, URZ ;  /* 0x0010000006067890 */ /* 0x000fc8000fffe1ff */
[----:B------:R-:W-:Y:S02]  /*05b0*/  USHF.L.U32 UR7, UR6, 0xb, URZ ;  /* 0x0000000b06077899 */ /* 0x000fe400080006ff */
[----:B------:R-:W-:Y:S01]  /*05c0*/  USHF.L.U32 UR6, UR6, 0x1, URZ ;  /* 0x0000000106067899 */ /* 0x000fe200080006ff */
[----:B------:R-:W-:Y:S01]  /*05d0*/  ELECT P0, URZ, PT ;  /* 0x0000000000ff782f */ /* 0x000fe20003800000 */
[----:B-1----:R-:W-:Y:S01]  /*05e0*/  ULEA UR4, UR4, UR5, 0x18 ;  /* 0x0000000504047291 */ /* 0x002fe2000f8ec0ff */
[----:B------:R-:W1:Y:S11]  /*05f0*/  FENCE.VIEW.ASYNC.S ;  /* 0x00000000000073c6 */ /* 0x000e760000000000 */
[----:B-1----:R1:W3:Y:S01]  /*0600*/  SYNCS.EXCH.64 URZ, [UR4], UR8 ;  /* 0x0000000804ff75b2 */ /* 0x0022e20008000100 */
[----:B------:R1:W4:Y:S01]  /*0610*/  SYNCS.EXCH.64 URZ, [UR4+0x10], UR6 ;  /* 0x0000100604ff75b2 */ /* 0x0003220008000100 */
[----:B------:R1:W1:Y:S01]  /*0620*/  SYNCS.EXCH.64 URZ, [UR4+0x8], UR8 ;  /* 0x0000080804ff75b2 */ /* 0x0002620008000100 */
[----:B------:R1:W1:Y:S01]  /*0630*/  SYNCS.EXCH.64 URZ, [UR4+0x18], UR6 ;  /* 0x0000180604ff75b2 */ /* 0x0002620008000100 */
[----:B------:R-:W-:Y:S01]  /*0640*/  NOP ;  /* 0x0000000000007918 */ /* 0x000fe20000000000 */
.L_x_9:
[----:B------:R-:W2:Y:S01]  /*0650*/  SHFL.IDX PT, R2, R82, RZ, 0x1f ;  /* 0x00001fff52027589 */ /* 0x000ea200000e0000 */
[----:B------:R-:W-:Y:S01]  /*0660*/  NOP ;  /* 0x0000000000007918 */ /* 0x000fe20000000000 */
[----:B--2---:R-:W-:-:S13]  /*0670*/  ISETP.NE.AND P0, PT, R2, 0x1, PT ;  /* 0x000000010200780c */ /* 0x004fda0003f05270 */
[----:B------:R-:W-:Y:S05]  /*0680*/  @P0 BRA `(.L_x_10) ;  /* 0x0000000000580947 */ /* 0x000fea0003800000 */
[----:B-1----:R-:W1:Y:S01]  /*0690*/  S2UR UR4, SR_CgaCtaId ;  /* 0x00000000000479c3 */ /* 0x002e620000008800 */
        /* <DEDUP_REMOVED lines=12> */
[----:B-1----:R2:W1:Y:S01]  /*0760*/  SYNCS.EXCH.64 URZ, [UR4+0x20], UR8 ;  /* 0x0000200804ff75b2 */ /* 0x0024620008000100 */
[----:B------:R2:W1:Y:S01]  /*0770*/  SYNCS.EXCH.64 URZ, [UR4+0x40], UR6 ;  /* 0x0000400604ff75b2 */ /* 0x0004620008000100 */
[----:B------:R2:W1:Y:S01]  /*0780*/  SYNCS.EXCH.64 URZ, [UR4+0x28], UR8 ;  /* 0x0000280804ff75b2 */ /* 0x0004620008000100 */
[----:B------:R2:W1:Y:S01]  /*0790*/  SYNCS.EXCH.64 URZ, [UR4+0x48], UR6 ;  /* 0x0000480604ff75b2 */ /* 0x0004620008000100 */
[----:B------:R2:W1:Y:S01]  /*07a0*/  SYNCS.EXCH.64 URZ, [UR4+0x30], UR8 ;  /* 0x0000300804ff75b2 */ /* 0x0004620008000100 */
[----:B------:R2:W1:Y:S01]  /*07b0*/  SYNCS.EXCH.64 URZ, [UR4+0x50], UR6 ;  /* 0x0000500604ff75b2 */ /* 0x0004620008000100 */
[----:B------:R2:W1:Y:S01]  /*07c0*/  SYNCS.EXCH.64 URZ, [UR4+0x38], UR8 ;  /* 0x0000380804ff75b2 */ /* 0x0004620008000100 */
[----:B------:R2:W1:Y:S02]  /*07d0*/  SYNCS.EXCH.64 URZ, [UR4+0x58], UR6 ;  /* 0x0000580604ff75b2 */ /* 0x0004640008000100 */
[----:B--2---:R-:W-:Y:S01]  /*07e0*/  NOP ;  /* 0x0000000000007918 */ /* 0x004fe20000000000 */
.L_x_10:
[----:B------:R-:W2:Y:S01]  /*07f0*/  SHFL.IDX PT, R2, R82, RZ, 0x1f ;  /* 0x00001fff52027589 */ /* 0x000ea200000e0000 */
[----:B------:R-:W-:Y:S01]  /*0800*/  NOP ;  /* 0x0000000000007918 */ /* 0x000fe20000000000 */
[----:B--2---:R-:W-:-:S13]  /*0810*/  ISETP.NE.AND P0, PT, R2, 0x3, PT ;  /* 0x000000030200780c */ /* 0x004fda0003f05270 */
[----:B------:R-:W-:Y:S05]  /*0820*/  @P0 BRA `(.L_x_11) ;  /* 0x0000000000300947 */ /* 0x000fea0003800000 */
[----:B-1----:R-:W1:Y:S01]  /*0830*/  S2UR UR4, SR_CgaCtaId ;  /* 0x00000000000479c3 */ /* 0x002e620000008800 */
[----:B------:R-:W-:Y:S01]  /*0840*/  UMOV UR6, 0x400 ;  /* 0x0000040000067882 */ /* 0x000fe20000000000 */
[----:B------:R-:W-:Y:S01]  /*0850*/  UMOV UR5, 0x20 ;  /* 0x0000002000057882 */ /* 0x000fe20000000000 */
[----:B------:R-:W-:Y:S01]  /*0860*/  ELECT P0, URZ, PT ;  /* 0x0000000000ff782f */ /* 0x000fe20003800000 */
[----:B-1----:R-:W-:Y:S02]  /*0870*/  ULEA UR6, UR4, UR6, 0x18 ;  /* 0x0000000604067291 */ /* 0x002fe4000f8ec0ff */
[----:B------:R-:W-:-:S04]  /*0880*/  UIADD3 UR4, UPT, UPT, -UR5, 0x100000, URZ ;  /* 0x0010000005047890 */ /* 0x000fc8000fffe1ff */
[----:B------:R-:W-:Y:S02]  /*0890*/  USHF.L.U32 UR5, UR4, 0xb, URZ ;  /* 0x0000000b04057899 */ /* 0x000fe400080006ff */
[----:B------:R-:W-:Y:S01]  /*08a0*/  USHF.L.U32 UR4, UR4, 0x1, URZ ;  /* 0x0000000104047899 */ /* 0x000fe200080006ff */
[----:B------:R-:W1:Y:S11]  /*08b0*/  FENCE.VIEW.ASYNC.S ;  /* 0x00000000000073c6 */ /* 0x000e760000000000 */
[----:B-1----:R2:W1:Y:S01]  /*08c0*/  SYNCS.EXCH.64 URZ, [UR6+0x60], UR4 ;  /* 0x0000600406ff75b2 */ /* 0x0024620008000100 */
[----:B------:R2:W1:Y:S02]  /*08d0*/  SYNCS.EXCH.64 URZ, [UR6+0x68], UR4 ;  /* 0x0000680406ff75b2 */ /* 0x0004640008000100 */
[----:B--2---:R-:W-:Y:S01]  /*08e0*/  NOP ;  /* 0x0000000000007918 */ /* 0x004fe20000000000 */
.L_x_11:
[----:B------:R-:W2:Y:S01]  /*08f0*/  SHFL.IDX PT, R2, R82, RZ, 0x1f ;  /* 0x00001fff52027589 */ /* 0x000ea200000e0000 */
[----:B------:R-:W-:Y:S01]  /*0900*/  NOP ;  /* 0x0000000000007918 */ /* 0x000fe20000000000 */
[----:B--2---:R-:W-:-:S13]  /*0910*/  ISETP.NE.AND P0, PT, R2, 0x4, PT ;  /* 0x000000040200780c */ /* 0x004fda0003f05270 */
[----:B------:R-:W-:Y:S05]  /*0920*/  @P0 BRA `(.L_x_12) ;  /* 0x00000000004c0947 */ /* 0x000fea0003800000 */
[----:B-1----:R-:W1:Y:S01]  /*0930*/  S2UR UR6, SR_CgaCtaId ;  /* 0x00000000000679c3 */ /* 0x002e620000008800 */
[----:B------:R-:W-:Y:S01]  /*0940*/  UMOV UR4, 0x720 ;  /* 0x0000072000047882 */ /* 0x000fe20000000000 */
[----:B------:R-:W-:Y:S01]  /*0950*/  UMOV UR5, 0x400 ;  /* 0x0000040000057882 */ /* 0x000fe20000000000 */
[----:B------:R-:W-:Y:S01]  /*0960*/  USEL UR4, UR4, 0x620, UP3 ;  /* 0x0000062004047887 */ /* 0x000fe20009800000 */
[----:B------:R-:W-:Y:S01]  /*0970*/  UMOV UR8, 0x1 ;  /* 0x0000000100087882 */ /* 0x000fe20000000000 */
[----:B------:R-:W-:Y:S01]  /*0980*/  ELECT P0, URZ, PT ;  /* 0x0000000000ff782f */ /* 0x000fe20003800000 */
[----:B------:R-:W-:-:S04]  /*0990*/  UIADD3 UR8, UPT, UPT, -UR8, 0x100000, URZ ;  /* 0x0010000008087890 */ /* 0x000fc8000fffe1ff */
[----:B------:R-:W-:Y:S02]  /*09a0*/  USHF.L.U32 UR9, UR8, 0xb, URZ ;  /* 0x0000000b08097899 */ /* 0x000fe400080006ff */
[----:B------:R-:W-:Y:S02]  /*09b0*/  USHF.L.U32 UR8, UR8, 0x1, URZ ;  /* 0x0000000108087899 */ /* 0x000fe400080006ff */
[----:B-1----:R-:W-:Y:S02]  /*09c0*/  ULEA UR6, UR6, UR5, 0x18 ;  /* 0x0000000506067291 */ /* 0x002fe4000f8ec0ff */
[----:B------:R-:W-:-:S04]  /*09d0*/  UIADD3 UR4, UPT, UPT, -UR4, 0x100000, URZ ;  /* 0x0010000004047890 */ /* 0x000fc8000fffe1ff */
[----:B------:R-:W-:Y:S02]  /*09e0*/  USHF.L.U32 UR5, UR4, 0xb, URZ ;  /* 0x0000000b04057899 */ /* 0x000fe400080006ff */
[----:B------:R-:W-:Y:S01]  /*09f0*/  USHF.L.U32 UR4, UR4, 0x1, URZ ;  /* 0x0000000104047899 */ /* 0x000fe200080006ff */
[----:B------:R-:W1:Y:S03]  /*0a00*/  FENCE.VIEW.ASYNC.S ;  /* 0x00000000000073c6 */ /* 0x000e660000000000 */
[----:B-1----:R2:W1:Y:S08]  /*0a10*/  SYNCS.EXCH.64 URZ, [UR6+0x70], UR8 ;  /* 0x0000700806ff75b2 */ /* 0x0024700008000100 */
[----:B------:R2:W1:Y:S01]  /*0a20*/  SYNCS.EXCH.64 URZ, [UR6+0x80], UR4 ;  /* 0x0000800406ff75b2 */ /* 0x0004620008000100 */
[----:B------:R2:W1:Y:S01]  /*0a30*/  SYNCS.EXCH.64 URZ, [UR6+0x78], UR8 ;  /* 0x0000780806ff75b2 */ /* 0x0004620008000100 */
[----:B------:R2:W1:Y:S02]  /*0a40*/  SYNCS.EXCH.64 URZ, [UR6+0x88], UR4 ;  /* 0x0000880406ff75b2 */ /* 0x0004640008000100 */
[----:B--2---:R-:W-:Y:S01]  /*0a50*/  NOP ;  /* 0x0000000000007918 */ /* 0x004fe20000000000 */
.L_x_12:
        /* <DEDUP_REMOVED lines=26> */
.L_x_13:
[----:B------:R-:W2:Y:S01]  /*0c00*/  SHFL.IDX PT, R2, R82, RZ, 0x1f ;  /* 0x00001fff52027589 */ /* 0x000ea200000e0000 */
[----:B------:R-:W1:Y:S01]  /*0c10*/  S2UR UR47, SR_CgaCtaId ;  /* 0x00000000002f79c3 */ /* 0x000e620000008800 */
[----:B------:R-:W-:Y:S01]  /*0c20*/  NOP ;  /* 0x0000000000007918 */ /* 0x000fe20000000000 */
[----:B--2---:R-:W-:-:S13]  /*0c30*/  ISETP.NE.AND P0, PT, R2, 0x3, PT ;  /* 0x000000030200780c */ /* 0x004fda0003f05270 */
[----:B-1----:R-:W-:Y:S05]  /*0c40*/  @P0 BRA `(.L_x_14) ;  /* 0x0000000000340947 */ /* 0x002fea0003800000 */
[----:B------:R-:W-:Y:S01]  /*0c50*/  UMOV UR4, 0x400 ;  /* 0x0000040000047882 */ /* 0x000fe20000000000 */
[----:B------:R-:W-:Y:S01]  /*0c60*/  UMOV UR6, 0x20 ;  /* 0x0000002000067882 */ /* 0x000fe20000000000 */
[----:B------:R-:W-:Y:S02]  /*0c70*/  ULEA UR4, UR47, UR4, 0x18 ;  /* 0x000000042f047291 */ /* 0x000fe4000f8ec0ff */
[----:B------:R-:W-:-:S04]  /*0c80*/  UIADD3 UR6, UPT, UPT, -UR6, 0x100000, URZ ;  /* 0x0010000006067890 */ /* 0x000fc8000fffe1ff */
[----:B------:R-:W-:Y:S02]  /*0c90*/  USHF.L.U32 UR7, UR6, 0xb, URZ ;  /* 0x0000000b06077899 */ /* 0x000fe400080006ff */
[----:B------:R-:W-:Y:S01]  /*0ca0*/  USHF.L.U32 UR6, UR6, 0x1, URZ ;  /* 0x0000000106067899 */ /* 0x000fe200080006ff */
[----:B------:R-:W-:Y:S01]  /*0cb0*/  ELECT P0, URZ, PT ;  /* 0x0000000000ff782f */ /* 0x000fe20003800000 */
[----:B------:R-:W1:Y:S10]  /*0cc0*/  FENCE.VIEW.ASYNC.S ;  /* 0x00000000000073c6 */ /* 0x000e740000000000 */
[----:B-1----:R1:W2:Y:S01]  /*0cd0*/  SYNCS.EXCH.64 URZ, [UR4+0xd0], UR6 ;  /* 0x0000d00604ff75b2 */ /* 0x0022a20008000100 */
[----:B------:R1:W1:Y:S01]  /*0ce0*/  SYNCS.EXCH.64 URZ, [UR4+0xe0], UR6 ;  /* 0x0000e00604ff75b2 */ /* 0x0002620008000100 */
[----:B------:R1:W1:Y:S01]  /*0cf0*/  SYNCS.EXCH.64 URZ, [UR4+0xd8], UR6 ;  /* 0x0000d80604ff75b2 */ /* 0x0002620008000100 */
[----:B------:R1:W1:Y:S01]  /*0d00*/  SYNCS.EXCH.64 URZ, [UR4+0xe8], UR6 ;  /* 0x0000e80604ff75b2 */ /* 0x0002620008000100 */
[----:B------:R-:W-:Y:S01]  /*0d10*/  NOP ;  /* 0x0000000000007918 */ /* 0x000fe20000000000 */
.L_x_14:
[----:B-1----:R-:W1:Y:S01]  /*0d20*/  LDCU UR4, c[0x0][0x36c] ;  /* 0x00006d80ff0477ac */ /* 0x002e620008000800 */
[----:B------:R-:W-:Y:S01]  /*0d30*/  ISETP.NE.OR P3, PT, R0, 0x2, !P3 ;  /* 0x000000020000780c */ /* 0x000fe20005f65670 */
[----:B------:R-:W-:Y:S01]  /*0d40*/  NOP ;  /* 0x0000000000007918 */ /* 0x000fe20000000000 */
[----:B------:R-:W-:Y:S01]  /*0d50*/  LOP3.LUT R0, R93, 0x1f, RZ, 0xc0, !PT ;  /* 0x0000001f5d007812 */ /* 0x000fe200078ec0ff */
[----:B------:R-:W-:Y:S02]  /*0d60*/  UISETP.NE.AND UP4, UPT, UR18, URZ, UPT ;  /* 0x000000ff1200728c */ /* 0x000fe4000bf85270 */
[----:B-1----:R-:W-:-:S09]  /*0d70*/  UISETP.EQ.U32.AND UP5, UPT, UR4, 0x1, UPT ;  /* 0x000000010400788c */ /* 0x002fd2000bfa2070 */
[----:B------:R-:W-:Y:S05]  /*0d80*/  BRA.U !UP5, `(.L_x_15) ;  /* 0x000000010d087547 */ /* 0x000fea000b800000 */
[----:B--234-:R-:W-:Y:S01]  /*0d90*/  UCGABAR_ARV ;  /* 0x00000000000079c7 */ /* 0x01cfe20008000000 */
[----:B------:R-:W-:Y:S05]  /*0da0*/  BRA `(.L_x_16) ;  /* 0x0000000000047947 */ /* 0x000fea0003800000 */
.L_x_15:
[----:B--234-:R-:W-:Y:S01]  /*0db0*/  NOP ;  /* 0x0000000000007918 */ /* 0x01cfe20000000000 */
.L_x_16:
[----:B------:R-:W1:Y:S01]  /*0dc0*/  S2UR UR28, SR_CTAID.Y ;  /* 0x00000000001c79c3 */ /* 0x000e620000002600 */
[----:B------:R-:W-:-:S05]  /*0dd0*/  CS2R.32 R83, SR_CgaSize ;  /* 0x0000000000537805 */ /* 0x000fca0000008a00 */
[----:B------:R-:W-:-:S05]  /*0de0*/  IMAD R83, R83, -0xa0, RZ ;  /* 0xffffff6053537824 */ /* 0x000fca00078e02ff */
[----:B------:R-:W-:-:S14]  /*0df0*/  R2UR UR4, R83 ;  /* 0x00000000530472ca */ /* 0x000fdc00000e0000 */
[----:B------:R-:W2:Y:S01]  /*0e00*/  LDCU UR4, c[0x0][UR4+0x2b4] ;  /* 0x00005680040477ac */ /* 0x000ea20008000800 */
[----:B------:R-:W-:-:S05]  /*0e10*/  CS2R.32 R83, SR_CgaSize ;  /* 0x0000000000537805 */ /* 0x000fca0000008a00 */
[----:B------:R-:W-:-:S05]  /*0e20*/  IMAD R83, R83, -0xa0, RZ ;  /* 0xffffff6053537824 */ /* 0x000fca00078e02ff */
[----:B------:R-:W-:-:S14]  /*0e30*/  R2UR UR5, R83 ;  /* 0x00000000530572ca */ /* 0x000fdc00000e0000 */
[----:B------:R-:W3:Y:S01]  /*0e40*/  LDCU UR5, c[0x0][UR5+0x2b0] ;  /* 0x00005600050577ac */ /* 0x000ee20008000800 */
[----:B------:R-:W4:Y:S01]  /*0e50*/  S2UR UR24, SR_CTAID.X ;  /* 0x00000000001879c3 */ /* 0x000f220000002500 */
[----:B------:R-:W-:-:S05]  /*0e60*/  CS2R.32 R83, SR_CgaSize ;  /* 0x0000000000537805 */ /* 0x000fca0000008a00 */
[----:B------:R-:W-:-:S05]  /*0e70*/  IMAD R83, R83, -0xa0, RZ ;  /* 0xffffff6053537824 */ /* 0x000fca00078e02ff */
[----:B------:R-:W-:-:S14]  /*0e80*/  R2UR UR6, R83 ;  /* 0x00000000530672ca */ /* 0x000fdc00000e0000 */
[----:B------:R-:W3:Y:S01]  /*0e90*/  LDCU UR6, c[0x0][UR6+0x2a4] ;  /* 0x00005480060677ac */ /* 0x000ee20008000800 */
[----:B------:R-:W-:-:S05]  /*0ea0*/  CS2R.32 R83, SR_CgaSize ;  /* 0x0000000000537805 */ /* 0x000fca0000008a00 */
[----:B------:R-:W-:-:S05]  /*0eb0*/  IMAD R83, R83, -0xa0, RZ ;  /* 0xffffff6053537824 */ /* 0x000fca00078e02ff */
[----:B------:R-:W-:-:S14]  /*0ec0*/  R2UR UR63, R83 ;  /* 0x00000000533f72ca */ /* 0x000fdc00000e0000 */
[----:B------:R-:W3:Y:S01]  /*0ed0*/  LDCU UR63, c[0x0][UR63+0x2a0] ;  /* 0x000054003f3f77ac */ /* 0x000ee20008000800 */
[----:B------:R-:W-:Y:S01]  /*0ee0*/  USHF.L.U32 UR23, UR47, 0xb, URZ ;  /* 0x0000000b2f177899 */ /* 0x000fe200080006ff */
[----:B------:R-:W3:Y:S01]  /*0ef0*/  LDCU UR19, c[0x0][0xb24] ;  /* 0x00016480ff1377ac */ /* 0x000ee20008000800 */
[----:B------:R-:W3:Y:S01]  /*0f00*/  LDCU UR42, c[0x0][0xb24] ;  /* 0x00016480ff2a77ac */ /* 0x000ee20008000800 */
[----:B-1----:R-:W-:Y:S01]  /*0f10*/  I2FP.F32.U32 R2, UR28 ;  /* 0x0000001c00027c45 */ /* 0x002fe20008201000 */
[----:B------:R-:W1:Y:S04]  /*0f20*/  LDCU UR22, c[0x0][0xb30] ;  /* 0x00016600ff1677ac */ /* 0x000e680008000800 */
[----:B--2---:R-:W-:Y:S01]  /*0f30*/  FMUL R2, R2, UR4 ;  /* 0x0000000402027c20 */ /* 0x004fe20008400000 */
[----:B------:R-:W-:Y:S01]  /*0f40*/  ULOP3.LUT UR23, UR23, 0x3800, URZ, 0xc0, !UPT ;  /* 0x0000380017177892 */ /* 0x000fe2000f8ec0ff */
[----:B----4-:R-:W-:-:S04]  /*0f50*/  I2FP.F32.U32 R3, UR24 ;  /* 0x0000001800037c45 */ /* 0x010fc80008201000 */
[----:B------:R-:W2:Y:S01]  /*0f60*/  F2I.U32.TRUNC.NTZ R2, R2 ;  /* 0x0000000200027305 */ /* 0x000ea2000020f000 */
[----:B---3--:R-:W-:-:S07]  /*0f70*/  FMUL R3, R3, UR5 ;  /* 0x0000000503037c20 */ /* 0x008fce0008400000 */
[----:B------:R-:W3:Y:S01]  /*0f80*/  F2I.U32.TRUNC.NTZ R3, R3 ;  /* 0x0000000300037305 */ /* 0x000ee2000020f000 */
[----:B--2---:R-:W-:Y:S02]  /*0f90*/  R2UR UR4, R2 ;  /* 0x00000000020472ca */ /* 0x004fe400000e0000 */
[----:B------:R-:W-:Y:S02]  /*0fa0*/  PRMT R2, RZ, 0x7610, R2 ;  /* 0x00007610ff027816 */ /* 0x000fe40000000002 */
[----:B---3--:R-:W-:-:S09]  /*0fb0*/  R2UR UR5, R3 ;  /* 0x00000000030572ca */ /* 0x008fd200000e0000 */
[----:B------:R-:W-:-:S04]  /*0fc0*/  UIADD3 UR4, UPT, UPT, -UR4, URZ, URZ ;  /* 0x000000ff04047290 */ /* 0x000fc8000fffe1ff */
[----:B------:R-:W-:Y:S02]  /*0fd0*/  UIMAD UR4, UR6, UR4, UR28 ;  /* 0x00000004060472a4 */ /* 0x000fe4000f8e021c */
[----:B------:R-:W-:-:S04]  /*0fe0*/  UIADD3 UR5, UPT, UPT, -UR5, URZ, URZ ;  /* 0x000000ff05057290 */ /* 0x000fc8000fffe1ff */
[----:B------:R-:W-:Y:S01]  /*0ff0*/  IMAD.U32 R83, RZ, RZ, UR4 ;  /* 0x00000004ff537e24 */ /* 0x000fe2000f8e00ff */
[----:B------:R-:W-:Y:S01]  /*1000*/  UIMAD UR63, UR63, UR5, UR24 ;  /* 0x000000053f3f72a4 */ /* 0x000fe2000f8e0218 */
[----:B-1----:R-:W-:Y:S11]  /*1010*/  BRA.U UP4, `(.L_x_17) ;  /* 0x00000001047c7547 */ /* 0x002ff6000b800000 */
[----:B------:R-:W-:-:S13]  /*1020*/  R2UR UR9, R83 ;  /* 0x00000000530972ca */ /* 0x000fda00000e0000 */
[----:B------:R-:W-:-:S04]  /*1030*/  UISETP.NE.AND UP0, UPT, UR9, URZ, UPT ;  /* 0x000000ff0900728c */ /* 0x000fc8000bf05270 */
[----:B------:R-:W-:Y:S02]  /*1040*/  USEL UR5, URZ, 0x2, UP0 ;  /* 0x00000002ff057887 */ /* 0x000fe40008000000 */
[----:B------:R-:W-:Y:S02]  /*1050*/  USEL UR4, URZ, 0x4, UP0 ;  /* 0x00000004ff047887 */ /* 0x000fe40008000000 */
[----:B------:R-:W-:Y:S02]  /*1060*/  USEL UR7, URZ, 0x8, UP0 ;  /* 0x00000008ff077887 */ /* 0x000fe40008000000 */
[----:B------:R-:W-:Y:S02]  /*1070*/  USEL UR6, URZ, 0x10, UP0 ;  /* 0x00000010ff067887 */ /* 0x000fe40008000000 */
[----:B------:R-:W-:Y:S02]  /*1080*/  USEL UR8, URZ, 0x20, UP0 ;  /* 0x00000020ff087887 */ /* 0x000fe40008000000 */
[----:B------:R-:W-:-:S02]  /*1090*/  USEL UR12, URZ, 0x40, UP0 ;  /* 0x00000040ff0c7887 */ /* 0x000fc40008000000 */
[----:B------:R-:W-:Y:S02]  /*10a0*/  USEL UR13, URZ, 0x80, UP0 ;  /* 0x00000080ff0d7887 */ /* 0x000fe40008000000 */
[----:B------:R-:W-:-:S04]  /*10b0*/  UISETP.NE.AND UP0, UPT, UR9, URZ, UPT ;  /* 0x000000ff0900728c */ /* 0x000fc8000bf05270 */
[----:B------:R-:W-:-:S04]  /*10c0*/  UISETP.EQ.OR UP0, UPT, UR63, URZ, !UP0 ;  /* 0x000000ff3f00728c */ /* 0x000fc8000c702670 */
[----:B------:R-:W-:Y:S02]  /*10d0*/  USEL UR11, URZ, 0x1, !UP0 ;  /* 0x00000001ff0b7887 */ /* 0x000fe4000c000000 */
[----:B------:R-:W-:-:S04]  /*10e0*/  UISETP.NE.AND UP0, UPT, UR63, 0x1, UPT ;  /* 0x000000013f00788c */ /* 0x000fc8000bf05270 */
[----:B------:R-:W-:Y:S02]  /*10f0*/  USEL UR10, UR5, 0x2, UP0 ;  /* 0x00000002050a7887 */ /* 0x000fe40008000000 */
[----:B------:R-:W-:-:S04]  /*1100*/  UISETP.NE.AND UP0, UPT, UR63, 0x2, UPT ;  /* 0x000000023f00788c */ /* 0x000fc8000bf05270 */
[----:B------:R-:W-:Y:S02]  /*1110*/  USEL UR4, UR4, 0x4, UP0 ;  /* 0x0000000404047887 */ /* 0x000fe40008000000 */
[----:B------:R-:W-:Y:S02]  /*1120*/  UISETP.NE.AND UP0, UPT, UR63, 0x3, UPT ;  /* 0x000000033f00788c */ /* 0x000fe4000bf05270 */
[----:B------:R-:W-:Y:S02]  /*1130*/  UIADD3 UR4, UPT, UPT, UR4, UR10, UR11 ;  /* 0x0000000a04047290 */ /* 0x000fe4000fffe00b */
        /* <DEDUP_REMOVED lines=10> */
[----:B------:R-:W-:-:S04]  /*11e0*/  USEL UR5, UR13, 0x80, UP0 ;  /* 0x000000800d057887 */ /* 0x000fc80008000000 */
[----:B------:R-:W-:-:S06]  /*11f0*/  UIADD3 UR4, UPT, UPT, UR4, UR5, URZ ;  /* 0x0000000504047290 */ /* 0x000fcc000fffe0ff */
[----:B------:R-:W-:-:S07]  /*1200*/  MOV R2, UR4 ;  /* 0x0000000400027c02 */ /* 0x000fce0008000f00 */
.L_x_17:
[----:B------:R-:W1:Y:S01]  /*1210*/  S2UR UR36, SR_CTAID.Z ;  /* 0x00000000002479c3 */ /* 0x000e620000002700 */
[----:B------:R-:W-:-:S09]  /*1220*/  UISETP.GE.AND UP0, UPT, UR19, 0x1, UPT ;  /* 0x000000011300788c */ /* 0x000fd2000bf06270 */
[----:B------:R-:W-:Y:S05]  /*1230*/  BRA.U !UP0, `(.L_x_18) ;  /* 0x0000000108d07547 */ /* 0x000fea000b800000 */
[----:B------:R-:W2:Y:S01]  /*1240*/  LDCU UR20, c[0x0][0xb0c] ;  /* 0x00016180ff1477ac */ /* 0x000ea20008000800 */
[----:B------:R-:W3:Y:S01]  /*1250*/  LDCU.128 UR12, c[0x0][0xb10] ;  /* 0x00016200ff0c77ac */ /* 0x000ee20008000c00 */
[----:B------:R-:W4:Y:S01]  /*1260*/  LDCU UR6, c[0x0][0x370] ;  /* 0x00006e00ff0677ac */ /* 0x000f220008000800 */
[----:B------:R-:W1:Y:S01]  /*1270*/  LDCU UR7, c[0x0][0x374] ;  /* 0x00006e80ff0777ac */ /* 0x000e620008000800 */
[----:B------:R-:W1:Y:S01]  /*1280*/  LDCU UR21, c[0x0][0xb20] ;  /* 0x00016400ff1577ac */ /* 0x000e620008000800 */
[----:B--2---:R-:W-:Y:S02]  /*1290*/  UISETP.NE.AND UP0, UPT, UR20, 0x1, UPT ;  /* 0x000000011400788c */ /* 0x004fe4000bf05270 */
[----:B---3--:R-:W-:Y:S01]  /*12a0*/  UIMAD.WIDE.U32 UR4, UR24, UR12, URZ ;  /* 0x0000000c180472a5 */ /* 0x008fe2000f8e00ff */
[----:B------:R-:W2:Y:S01]  /*12b0*/  LDCU.64 UR8, c[0x0][0xb28] ;  /* 0x00016500ff0877ac */ /* 0x000ea20008000a00 */
[----:B----4-:R-:W-:Y:S02]  /*12c0*/  UIMAD.WIDE.U32 UR10, UR6, UR12, URZ ;  /* 0x0000000c060a72a5 */ /* 0x010fe4000f8e00ff */
[----:B------:R-:W-:-:S02]  /*12d0*/  USHF.R.U32.HI UR5, URZ, UR13, UR5 ;  /* 0x0000000dff057299 */ /* 0x000fc40008011605 */
[----:B------:R-:W-:Y:S02]  /*12e0*/  UISETP.NE.AND UP2, UPT, UR19, 0x1, UPT ;  /* 0x000000011300788c */ /* 0x000fe4000bf45270 */
[----:B------:R-:W-:Y:S01]  /*12f0*/  USEL UR5, UR24, UR5, !UP0 ;  /* 0x0000000518057287 */ /* 0x000fe2000c000000 */
[----:B------:R-:W-:Y:S01]  /*1300*/  UMOV UR10, UR11 ;  /* 0x0000000b000a7c82 */ /* 0x000fe20008000000 */
[----:B------:R-:W-:Y:S02]  /*1310*/  UIMAD.WIDE.U32 UR16, UR28, UR15, URZ ;  /* 0x0000000f1c1072a5 */ /* 0x000fe4000f8e00ff */
[----:B------:R-:W-:Y:S02]  /*1320*/  @UP0 USHF.R.U32.HI UR6, URZ, UR13, UR10 ;  /* 0x0000000dff060299 */ /* 0x000fe4000801160a */
[----:B------:R-:W-:Y:S02]  /*1330*/  UISETP.NE.AND UP0, UPT, UR14, 0x1, UPT ;  /* 0x000000010e00788c */ /* 0x000fe4000bf05270 */
[----:B-1----:R-:W-:-:S02]  /*1340*/  UIMAD.WIDE.U32 UR10, UR7, UR15, URZ ;  /* 0x0000000f070a72a5 */ /* 0x002fc4000f8e00ff */
[----:B--2---:R-:W-:Y:S01]  /*1350*/  UIMAD.WIDE.U32 UR12, UR6, UR8, URZ ;  /* 0x00000008060c72a5 */ /* 0x004fe2000f8e00ff */
[----:B------:R-:W-:Y:S02]  /*1360*/  UMOV UR4, UR17 ;  /* 0x0000001100047c82 */ /* 0x000fe40008000000 */
[----:B------:R-:W-:Y:S02]  /*1370*/  USHF.R.U32.HI UR4, URZ, UR21, UR4 ;  /* 0x00000015ff047299 */ /* 0x000fe40008011604 */
[----:B------:R-:W-:Y:S02]  /*1380*/  UMOV UR10, UR11 ;  /* 0x0000000b000a7c82 */ /* 0x000fe40008000000 */
[----:B------:R-:W-:Y:S01]  /*1390*/  UMOV UR12, UR13 ;  /* 0x0000000d000c7c82 */ /* 0x000fe20008000000 */
[----:B------:R-:W-:Y:S02]  /*13a0*/  @UP0 USHF.R.U32.HI UR7, URZ, UR21, UR10 ;  /* 0x00000015ff070299 */ /* 0x000fe4000801160a */
[----:B------:R-:W-:-:S02]  /*13b0*/  USEL UR4, UR28, UR4, !UP0 ;  /* 0x000000041c047287 */ /* 0x000fc4000c000000 */
[----:B------:R-:W-:Y:S02]  /*13c0*/  UIMAD.WIDE.U32 UR10, UR7, UR8, URZ ;  /* 0x00000008070a72a5 */ /* 0x000fe4000f8e00ff */
[----:B------:R-:W-:Y:S02]  /*13d0*/  @UP2 USHF.R.U32.HI UR6, URZ, UR9, UR12 ;  /* 0x00000009ff062299 */ /* 0x000fe4000801160c */
[----:B------:R-:W-:-:S03]  /*13e0*/  UIMAD.WIDE.U32 UR12, UR4, UR8, URZ ;  /* 0x00000008040c72a5 */ /* 0x000fc6000f8e00ff */
[----:B------:R-:W-:Y:S02]  /*13f0*/  UMOV UR10, UR11 ;  /* 0x0000000b000a7c82 */ /* 0x000fe40008000000 */
[----:B------:R-:W-:Y:S02]  /*1400*/  @UP2 USHF.R.U32.HI UR7, URZ, UR9, UR10 ;  /* 0x00000009ff072299 */ /* 0x000fe4000801160a */
[----:B------:R-:W-:Y:S02]  /*1410*/  UIMAD UR10, UR6, UR19, URZ ;  /* 0x00000013060a72a4 */ /* 0x000fe4000f8e02ff */
[----:B------:R-:W-:-:S04]  /*1420*/  UIMAD UR7, UR7, UR19, URZ ;  /* 0x00000013070772a4 */ /* 0x000fc8000f8e02ff */
[----:B------:R-:W-:-:S03]  /*1430*/  UISETP.GE.AND UP0, UPT, UR4, UR7, UPT ;  /* 0x000000070400728c */ /* 0x000fc6000bf06270 */
[----:B------:R-:W-:Y:S01]  /*1440*/  UMOV UR7, UR13 ;  /* 0x0000000d00077c82 */ /* 0x000fe20008000000 */
[----:B------:R-:W-:Y:S02]  /*1450*/  UISETP.GE.OR UP0, UPT, UR5, UR10, UP0 ;  /* 0x0000000a0500728c */ /* 0x000fe40008706670 */
[----:B------:R-:W-:Y:S02]  /*1460*/  UIMAD.WIDE.U32 UR10, UR5, UR8, URZ ;  /* 0x00000008050a72a5 */ /* 0x000fe4000f8e00ff */
[----:B------:R-:W-:Y:S02]  /*1470*/  USHF.R.U32.HI UR7, URZ, UR9, UR7 ;  /* 0x00000009ff077299 */ /* 0x000fe40008011607 */
[----:B------:R-:W-:Y:S02]  /*1480*/  UIADD3 UR10, UPT, UPT, -UR4, URZ, URZ ;  /* 0x000000ff040a7290 */ /* 0x000fe4000fffe1ff */
[----:B------:R-:W-:Y:S02]  /*1490*/  USEL UR7, UR4, UR7, !UP2 ;  /* 0x0000000704077287 */ /* 0x000fe4000d000000 */
[----:B------:R-:W-:Y:S01]  /*14a0*/  UIMAD UR10, UR14, UR10, UR28 ;  /* 0x0000000a0e0a72a4 */ /* 0x000fe2000f8e021c */
[----:B------:R-:W-:Y:S01]  /*14b0*/  @!UP0 UMOV UR8, UR11 ;  /* 0x0000000b00088c82 */ /* 0x000fe20008000000 */
[----:B------:R-:W-:-:S02]  /*14c0*/  UIADD3 UR11, UPT, UPT, -UR5, URZ, URZ ;  /* 0x000000ff050b7290 */ /* 0x000fc4000fffe1ff */
[----:B------:R-:W-:Y:S02]  /*14d0*/  @!UP0 USHF.R.U32.HI UR8, URZ, UR9, UR8 ;  /* 0x00000009ff088299 */ /* 0x000fe40008011608 */
[----:B------:R-:W-:Y:S02]  /*14e0*/  UIADD3 UR9, UPT, UPT, -UR7, URZ, URZ ;  /* 0x000000ff07097290 */ /* 0x000fe4000fffe1ff */
[----:B------:R-:W-:Y:S02]  /*14f0*/  @!UP0 USEL UR8, UR5, UR8, !UP2 ;  /* 0x0000000805088287 */ /* 0x000fe4000d000000 */
[----:B------:R-:W-:Y:S02]  /*1500*/  UIMAD UR9, UR19, UR9, UR4 ;  /* 0x00000009130972a4 */ /* 0x000fe4000f8e0204 */
[----:B------:R-:W-:Y:S02]  /*1510*/  @!UP0 UIADD3 UR7, UPT, UPT, UR7, -UR8, URZ ;  /* 0x8000000807078290 */ /* 0x000fe4000fffe0ff */
[----:B------:R-:W-:-:S02]  /*1520*/  @!UP0 UIMAD UR6, UR9, UR6, UR8 ;  /* 0x00000006090682a4 */ /* 0x000fc4000f8e0208 */
[----:B------:R-:W-:Y:S02]  /*1530*/  @!UP0 UIMAD UR4, UR7, UR19, UR5 ;  /* 0x00000013070482a4 */ /* 0x000fe4000f8e0205 */
[----:B------:R-:W-:Y:S02]  /*1540*/  UIMAD UR24, UR20, UR11, UR24 ;  /* 0x0000000b141872a4 */ /* 0x000fe4000f8e0218 */
[----:B------:R-:W-:Y:S01]  /*1550*/  UIMAD UR28, UR4, UR14, UR10 ;  /* 0x0000000e041c72a4 */ /* 0x000fe2000f8e020a */
[----:B------:R-:W-:Y:S02]  /*1560*/  @!UP0 UMOV UR5, UR6 ;  /* 0x0000000600058c82 */ /* 0x000fe40008000000 */
[----:B------:R-:W-:-:S12]  /*1570*/  UIMAD UR24, UR5, UR20, UR24 ;  /* 0x00000014051872a4 */ /* 0x000fd8000f8e0218 */
.L_x_18:
[----:B------:R-:W-:-:S09]  /*1580*/  UISETP.NE.AND UP0, UPT, UR22, 0x1, UPT ;  /* 0x000000011600788c */ /* 0x000fd2000bf05270 */
[----:B------:R-:W-:Y:S05]  /*1590*/  BRA.U UP0, `(.L_x_19) ;  /* 0x0000000100407547 */ /* 0x000fea000b800000 */
[----:B------:R-:W2:Y:S01]  /*15a0*/  LDCU.128 UR8, c[0x0][0xb10] ;  /* 0x00016200ff0877ac */ /* 0x000ea20008000c00 */
[----:B------:R-:W3:Y:S01]  /*15b0*/  LDCU UR12, c[0x0][0xb0c] ;  /* 0x00016180ff0c77ac */ /* 0x000ee20008000800 */
[----:B------:R-:W4:Y:S01]  /*15c0*/  LDCU UR13, c[0x0][0xb20] ;  /* 0x00016400ff0d77ac */ /* 0x000f220008000800 */
[----:B--2---:R-:W-:Y:S02]  /*15d0*/  UIMAD.WIDE.U32 UR4, UR24, UR8, URZ ;  /* 0x00000008180472a5 */ /* 0x004fe4000f8e00ff */
[----:B------:R-:W-:Y:S02]  /*15e0*/  UIMAD.WIDE.U32 UR6, UR28, UR11, URZ ;  /* 0x0000000b1c0672a5 */ /* 0x000fe4000f8e00ff */
[----:B---3--:R-:W-:Y:S02]  /*15f0*/  UISETP.NE.AND UP0, UPT, UR12, 0x1, UPT ;  /* 0x000000010c00788c */ /* 0x008fe4000bf05270 */
[----:B------:R-:W-:-:S03]  /*1600*/  USHF.R.U32.HI UR5, URZ, UR9, UR5 ;  /* 0x00000009ff057299 */ /* 0x000fc60008011605 */
[----:B------:R-:W-:Y:S01]  /*1610*/  UMOV UR4, UR7 ;  /* 0x0000000700047c82 */ /* 0x000fe20008000000 */
[----:B------:R-:W-:Y:S02]  /*1620*/  USEL UR5, UR24, UR5, !UP0 ;  /* 0x0000000518057287 */ /* 0x000fe4000c000000 */
[----:B------:R-:W-:Y:S02]  /*1630*/  UISETP.NE.AND UP0, UPT, UR10, 0x1, UPT ;  /* 0x000000010a00788c */ /* 0x000fe4000bf05270 */
[----:B----4-:R-:W-:-:S04]  /*1640*/  USHF.R.U32.HI UR4, URZ, UR13, UR4 ;  /* 0x0000000dff047299 */ /* 0x010fc80008011604 */
[----:B------:R-:W-:-:S04]  /*1650*/  USEL UR4, UR28, UR4, !UP0 ;  /* 0x000000041c047287 */ /* 0x000fc8000c000000 */
[----:B------:R-:W-:Y:S02]  /*1660*/  UIADD3 UR6, UPT, UPT, UR5, -UR4, URZ ;  /* 0x8000000405067290 */ /* 0x000fe4000fffe0ff */
[----:B------:R-:W-:Y:S02]  /*1670*/  UIADD3 UR4, UPT, UPT, -UR5, UR4, URZ ;  /* 0x0000000405047290 */ /* 0x000fe4000fffe1ff */
[----:B------:R-:W-:Y:S02]  /*1680*/  UIMAD UR28, UR6, UR10, UR28 ;  /* 0x0000000a061c72a4 */ /* 0x000fe4000f8e021c */
[----:B------:R-:W-:-:S12]  /*1690*/  UIMAD UR24, UR4, UR12, UR24 ;  /* 0x0000000c041872a4 */ /* 0x000fd8000f8e0218 */
.L_x_19:
[----:B------:R-:W-:Y:S01]  /*16a0*/  UISETP.NE.AND UP0, UPT, UR18, 0x2, UPT ;  /* 0x000000021200788c */ /* 0x000fe2000bf05270 */
[----:B------:R-:W-:Y:S09]  /*16b0*/  BRA.U !UP5, `(.L_x_20) ;  /* 0x000000010d0c7547 */ /* 0x000ff2000b800000 */
[----:B------:R-:W-:Y:S01]  /*16c0*/  UCGABAR_WAIT ;  /* 0x0000000000007dc7 */ /* 0x000fe20008000000 */
[----:B------:R-:W-:Y:S01]  /*16d0*/  CCTL.IVALL ;  /* 0x00000000ff00798f */ /* 0x000fe20002000000 */
[----:B------:R-:W-:Y:S05]  /*16e0*/  BRA `(.L_x_21) ;  /* 0x0000000000047947 */ /* 0x000fea0003800000 */
.L_x_20:
[----:B------:R-:W-:Y:S06]  /*16f0*/  BAR.SYNC.DEFER_BLOCKING 0x0 ;  /* 0x0000000000007b1d */ /* 0x000fec0000010000 */
.L_x_21:
[----:B------:R-:W-:Y:S05]  /*1700*/  BRA.U UP0, `(.L_x_22) ;  /* 0x0000001100dc7547 */ /* 0x000fea000b800000 */
[----:B------:R-:W2:Y:S01]  /*1710*/  LDCU UR6, c[0x0][0x38c] ;  /* 0x00007180ff0677ac */ /* 0x000ea20008000800 */
[----:B------:R-:W-:Y:S01]  /*1720*/  PLOP3.LUT P1, PT, PT, PT, UP3, 0x80, 0x8 ;  /* 0x000000000008781c */ /* 0x000fe20003f2f038 */
[----:B------:R-:W-:Y:S01]  /*1730*/  IMAD.MOV.U32 R12, RZ, RZ, 0x1 ;  /* 0x00000001ff0c7424 */ /* 0x000fe200078e00ff */
[----:B------:R-:W-:Y:S01]  /*1740*/  ISETP.EQ.OR P2, PT, R0, RZ, P3 ;  /* 0x000000ff0000720c */ /* 0x000fe20001f42670 */
[----:B------:R-:W-:Y:S01]  /*1750*/  UISETP.NE.AND UP1, UPT, UR18, URZ, UPT ;  /* 0x000000ff1200728c */ /* 0x000fe2000bf25270 */
[----:B------:R-:W-:Y:S01]  /*1760*/  PLOP3.LUT P1, PT, P1, PT, PT, 0x8, 0x80 ;  /* 0x000000000080781c */ /* 0x000fe20000f2e170 */
[----:B------:R-:W-:Y:S01]  /*1770*/  USEL UR29, URZ, 0x1, UP6 ;  /* 0x00000001ff1d7887 */ /* 0x000fe2000b000000 */
[----:B------:R-:W-:Y:S01]  /*1780*/  CS2R R10, SRZ ;  /* 0x00000000000a7805 */ /* 0x000fe2000001ff00 */
[----:B------:R-:W-:Y:S01]  /*1790*/  IMAD.MOV.U32 R9, RZ, RZ, RZ ;  /* 0x000000ffff097224 */ /* 0x000fe200078e00ff */
[----:B------:R-:W3:Y:S01]  /*17a0*/  LDCU UR44, c[0x0][0x370] ;  /* 0x00006e00ff2c77ac */ /* 0x000ee20008000800 */
[----:B------:R-:W-:Y:S01]  /*17b0*/  IMAD.MOV.U32 R8, RZ, RZ, 0x1 ;  /* 0x00000001ff087424 */ /* 0x000fe200078e00ff */
[----:B------:R-:W4:Y:S01]  /*17c0*/  LDCU.64 UR38, c[0x0][0x348] ;  /* 0x00006900ff2677ac */ /* 0x000f220008000a00 */
[----:B------:R-:W-:-:S02]  /*17d0*/  USHF.R.U32.HI UR49, URZ, 0x6, UR23 ;  /* 0x00000006ff317899 */ /* 0x000fc40008011617 */
[----:B--2---:R-:W-:Y:S02]  /*17e0*/  UIADD3 UR5, UPT, UPT, UR6, 0x7f, URZ ;  /* 0x0000007f06057890 */ /* 0x004fe4000fffe0ff */
[----:B------:R-:W-:Y:S02]  /*17f0*/  UIADD3 UR50, UPT, UPT, UR6, 0xfe, URZ ;  /* 0x000000fe06327890 */ /* 0x000fe4000fffe0ff */
[----:B------:R-:W-:Y:S01]  /*1800*/  USHF.R.S32.HI UR4, URZ, 0x1f, UR5 ;  /* 0x0000001fff047899 */ /* 0x000fe20008011405 */
[----:B------:R-:W2:Y:S03]  /*1810*/  LDCU UR43, c[0x0][0x374] ;  /* 0x00006e80ff2b77ac */ /* 0x000ea60008000800 */
[----:B------:R-:W-:Y:S02]  /*1820*/  ULEA.HI UR4, UR4, UR5, URZ, 0x7 ;  /* 0x0000000504047291 */ /* 0x000fe4000f8f38ff */
[----:B------:R-:W-:-:S02]  /*1830*/  USEL UR29, UR29, 0x2, UP1 ;  /* 0x000000021d1d7887 */ /* 0x000fc40008800000 */
[----:B------:R-:W-:Y:S02]  /*1840*/  USHF.R.S32.HI UR46, URZ, 0x7, UR4 ;  /* 0x00000007ff2e7899 */ /* 0x000fe40008011404 */
[----:B------:R-:W-:Y:S02]  /*1850*/  UIADD3 UR4, UPT, UPT, UR6, -0x1, URZ ;  /* 0xffffffff06047890 */ /* 0x000fe4000fffe0ff */
[----:B------:R-:W-:Y:S02]  /*1860*/  UISETP.LT.U32.AND UP0, UPT, UR46, 0x2, UPT ;  /* 0x000000022e00788c */ /* 0x000fe4000bf01070 */
[----:B------:R-:W-:Y:S02]  /*1870*/  UISETP.GE.U32.AND UP2, UPT, UR4, -0xff, UPT ;  /* 0xffffff010400788c */ /* 0x000fe4000bf46070 */
[----:B------:R-:W-:Y:S01]  /*1880*/  USEL UR45, UR46, 0x2, UP0 ;  /* 0x000000022e2d7887 */ /* 0x000fe20008000000 */
[----:B------:R-:W-:-:S03]  /*1890*/  UMOV UR21, URZ ;  /* 0x000000ff00157c82 */ /* 0x000fc60008000000 */
[----:B------:R-:W-:Y:S02]  /*18a0*/  UIADD3 UR22, UPT, UPT, UR45, -0x1, URZ ;  /* 0xffffffff2d167890 */ /* 0x000fe4000fffe0ff */
[----:B------:R-:W-:-:S03]  /*18b0*/  UIADD3 UR48, UPT, UPT, UR46, -UR45, URZ ;  /* 0x8000002d2e307290 */ /* 0x000fc6000fffe0ff */
[----:B------:R-:W-:-:S04]  /*18c0*/  @UP2 UIADD3 UR22, UPT, UPT, UR45, URZ, URZ ;  /* 0x000000ff2d162290 */ /* 0x000fc8000fffe0ff */
[----:B--234-:R-:W-:-:S12]  /*18d0*/  UIADD3 UR22, UPT, UPT, UR22, 0x1, URZ ;  /* 0x0000000116167890 */ /* 0x01cfd8000fffe0ff */
.L_x_42:
[----:B------:R-:W-:Y:S01]  /*18e0*/  UISETP.NE.AND UP0, UPT, UR47, URZ, UPT ;  /* 0x000000ff2f00728c */ /* 0x000fe2000bf05270 */
[----:B------:R-:W2:Y:S08]  /*18f0*/  S2UR UR47, SR_CgaCtaId ;  /* 0x00000000002f79c3 */ /* 0x000eb00000008800 */
[----:B-1----:R-:W-:Y:S05]  /*1900*/  BRA.U UP0, `(.L_x_23) ;  /* 0x0000000100347547 */ /* 0x002fea000b800000 */
[----:B------:R-:W3:Y:S01]  /*1910*/  S2R R0, SR_CgaCtaId ;  /* 0x0000000000007919 */ /* 0x000ee20000008800 */
[----:B------:R-:W-:Y:S02]  /*1920*/  MOV R3, 0x400 ;  /* 0x0000040000037802 */ /* 0x000fe40000000f00 */
[----:B------:R-:W-:Y:S02]  /*1930*/  SHF.L.U32 R2, R8, 0x1f, RZ ;  /* 0x0000001f08027819 */ /* 0x000fe400000006ff */
[----:B---3--:R-:W-:-:S05]  /*1940*/  LEA R0, R0, R3, 0x18 ;  /* 0x0000000300007211 */ /* 0x008fca00078ec0ff */
[----:B------:R-:W-:-:S04]  /*1950*/  IMAD R3, R9, 0x8, R0 ;  /* 0x0000000809037824 */ /* 0x000fc800078e0200 */
[----:B------:R-:W3:Y:S02]  /*1960*/  SYNCS.PHASECHK.TRANS64.TRYWAIT P0, [R3+URZ+0xe0], R2 ;  /* 0x0000e002030075a7 */ /* 0x000ee400080011ff */
[----:B---3--:R-:W-:Y:S05]  /*1970*/  @!P0 BRA `(.L_x_24) ;  /* 0x0000007c00f48947 */ /* 0x008fea0003800000 */
.L_x_136:
[----:B------:R-:W-:Y:S01]  /*1980*/  VIADD R9, R9, 0x1 ;  /* 0x0000000109097836 */ /* 0x000fe20000000000 */
[----:B------:R3:W-:Y:S04]  /*1990*/  SYNCS.ARRIVE.TRANS64.A1T0 RZ, [R3+URZ+0xd0], RZ ;  /* 0x0000d0ff03ff79a7 */ /* 0x0007e800081000ff */
[----:B------:R-:W-:-:S04]  /*19a0*/  ISETP.NE.AND P0, PT, R9, 0x2, PT ;  /* 0x000000020900780c */ /* 0x000fc80003f05270 */
[----:B------:R-:W-:Y:S02]  /*19b0*/  SEL R9, R9, RZ, P0 ;  /* 0x000000ff09097207 */ /* 0x000fe40000000000 */
[----:B---3--:R-:W-:-:S04]  /*19c0*/  SEL R3, RZ, 0x1, P0 ;  /* 0x00000001ff037807 */ /* 0x008fc80000000000 */
[----:B------:R-:W-:-:S07]  /*19d0*/  LOP3.LUT R8, R8, R3, RZ, 0x3c, !PT ;  /* 0x0000000308087212 */ /* 0x000fce00078e3cff */
.L_x_23:
[----:B------:R-:W-:Y:S01]  /*19e0*/  UMOV UR13, 0x400 ;  /* 0x00000400000d7882 */ /* 0x000fe20000000000 */
[----:B------:R-:W-:Y:S01]  /*19f0*/  SHF.L.U32 R0, R12, 0x1f, RZ ;  /* 0x0000001f0c007819 */ /* 0x000fe200000006ff */
[----:B--2---:R-:W-:Y:S02]  /*1a00*/  ULEA UR13, UR47, UR13, 0x18 ;  /* 0x0000000d2f0d7291 */ /* 0x004fe4000f8ec0ff */
[----:B------:R-:W-:Y:S02]  /*1a10*/  UISETP.GE.U32.AND UP0, UPT, UR50, 0xff, UPT ;  /* 0x000000ff3200788c */ /* 0x000fe4000bf06070 */
[----:B------:R-:W-:Y:S02]  /*1a20*/  ULEA UR4, UR21, UR13, 0x3 ;  /* 0x0000000d15047291 */ /* 0x000fe4000f8e18ff */
[----:B------:R-:W-:Y:S02]  /*1a30*/  USHF.L.U32 UR35, UR24, 0x6, URZ ;  /* 0x0000000618237899 */ /* 0x000fe400080006ff */
[----:B------:R-:W-:Y:S01]  /*1a40*/  ULEA UR19, UR28, UR49, 0x8 ;  /* 0x000000311c137291 */ /* 0x000fe2000f8e40ff */
[----:B------:R-:W-:-:S04]  /*1a50*/  UMOV UR14, URZ ;  /* 0x000000ff000e7c82 */ /* 0x000fc80008000000 */
[----:B------:R2:W3:Y:S01]  /*1a60*/  SYNCS.PHASECHK.TRANS64.TRYWAIT P0, [UR4+0x10], R0 ;  /* 0x00001000ff0075a7 */ /* 0x0004e20008001104 */
[----:B------:R-:W-:Y:S06]  /*1a70*/  BRA.U !UP0, `(.L_x_25) ;  /* 0x0000000108f07547 */ /* 0x000fec000b800000 */
[----:B------:R-:W-:Y:S01]  /*1a80*/  UMOV UR15, URZ ;  /* 0x000000ff000f7c82 */ /* 0x000fe20008000000 */
[----:B------:R-:W-:-:S05]  /*1a90*/  UMOV UR4, UR21 ;  /* 0x0000001500047c82 */ /* 0x000fca0008000000 */
.L_x_31:
[----:B------:R-:W-:Y:S01]  /*1aa0*/  ULEA UR33, UR4, UR13, 0x3 ;  /* 0x0000000d04217291 */ /* 0x000fe2000f8e18ff */
[----:B---3--:R-:W-:Y:S01]  /*1ab0*/  @!P3 MOV R2, 0x14000 ;  /* 0x000140000002b802 */ /* 0x008fe20000000f00 */
[----:B-1-3--:R-:W-:Y:S10]  /*1ac0*/  @P0 BRA `(.L_x_26) ;  /* 0x00000000000c0947 */ /* 0x00aff40003800000 */
[----:B------:R-:W-:-:S04]  /*1ad0*/  SHF.L.U32 R3, R12, 0x1f, RZ ;  /* 0x0000001f0c037819 */ /* 0x000fc800000006ff */
[----:B------:R-:W3:Y:S02]  /*1ae0*/  SYNCS.PHASECHK.TRANS64.TRYWAIT P0, [UR33+0x10], R3 ;  /* 0x00001003ff0075a7 */ /* 0x000ee40008001121 */
[----:B---3--:R-:W-:Y:S05]  /*1af0*/  @!P0 BRA `(.L_x_27) ;  /* 0x0000007c00a88947 */ /* 0x008fea0003800000 */
.L_x_26:
[----:B------:R3:W-:Y:S01]  /*1b00*/  @!P3 SYNCS.ARRIVE.TRANS64 RZ, [UR33], R2 ;  /* 0x00000002ffffb9a7 */ /* 0x0007e20008000021 */
[----:B------:R-:W-:-:S04]  /*1b10*/  ULOP3.LUT UR5, UR29, 0x2, URZ, 0xfc, !UPT ;  /* 0x000000021d057892 */ /* 0x000fc8000f8efcff */
[----:B------:R-:W-:-:S09]  /*1b20*/  UISETP.NE.AND UP0, UPT, UR5, 0x2, UPT ;  /* 0x000000020500788c */ /* 0x000fd2000bf05270 */
[----:B------:R-:W-:Y:S05]  /*1b30*/  BRA.U UP0, `(.L_x_28) ;  /* 0x0000000100047547 */ /* 0x000fea000b800000 */
[----:B-1----:R-:W-:Y:S05]  /*1b40*/  BPT.TRAP 0x1 ;  /* 0x000000040000795c */ /* 0x002fea0000300000 */
.L_x_28:
[----:B------:R-:W-:Y:S04]  /*1b50*/  BSSY.RECONVERGENT B0, `(.L_x_29) ;  /* 0x0000003000007945 */ /* 0x000fe80003800200 */
[----:B------:R-:W-:Y:S05]  /*1b60*/  @P2 BRA `(.L_x_30) ;  /* 0x0000000000042947 */ /* 0x000fea0003800000 */
[----:B-1----:R-:W-:Y:S05]  /*1b70*/  BPT.TRAP 0x1 ;  /* 0x000000040000795c */ /* 0x002fea0000300000 */
.L_x_30:
[----:B-1----:R-:W-:Y:S05]  /*1b80*/  BSYNC.RECONVERGENT B0 ;  /* 0x0000000000007941 */ /* 0x002fea0003800200 */
.L_x_29:
[----:B------:R-:W-:Y:S02]  /*1b90*/  UIADD3 UR5, UPT, UPT, UR4, 0x1, URZ ;  /* 0x0000000104057890 */ /* 0x000fe4000fffe0ff */
[----:B------:R-:W-:Y:S02]  /*1ba0*/  ULEA UR24, UR4, UR13, 0xe ;  /* 0x0000000d04187291 */ /* 0x000fe4000f8e70ff */
[----:B------:R-:W-:Y:S02]  /*1bb0*/  UISETP.NE.AND UP0, UPT, UR5, 0x2, UPT ;  /* 0x000000020500788c */ /* 0x000fe4000bf05270 */
[----:B------:R-:W-:Y:S02]  /*1bc0*/  ULEA UR8, UR4, UR23, 0xf ;  /* 0x0000001704087291 */ /* 0x000fe4000f8e78ff */
[----:B------:R-:W-:Y:S02]  /*1bd0*/  USEL UR6, URZ, 0x1, UP0 ;  /* 0x00000001ff067887 */ /* 0x000fe40008000000 */
[----:B------:R-:W-:-:S02]  /*1be0*/  USEL UR21, UR5, URZ, UP0 ;  /* 0x000000ff05157287 */ /* 0x000fc40008000000 */
[----:B------:R-:W-:Y:S02]  /*1bf0*/  UIADD3 UR4, UP0, UPT, UR38, 0x180, URZ ;  /* 0x0000018026047890 */ /* 0x000fe4000ff1e0ff */
[----:B------:R-:W-:Y:S01]  /*1c00*/  ULEA UR5, UR21, UR13, 0x3 ;  /* 0x0000000d15057291 */ /* 0x000fe2000f8e18ff */
[----:B------:R-:W-:Y:S01]  /*1c10*/  LOP3.LUT R12, R12, UR6, RZ, 0x3c, !PT ;  /* 0x000000060c0c7c12 */ /* 0x000fe2000f8e3cff */
[----:B------:R-:W-:Y:S02]  /*1c20*/  USHF.L.U32 UR34, UR15, 0x7, URZ ;  /* 0x000000070f227899 */ /* 0x000fe400080006ff */
[----:B------:R-:W-:Y:S01]  /*1c30*/  UIADD3 UR15, UPT, UPT, UR15, 0x1, URZ ;  /* 0x000000010f0f7890 */ /* 0x000fe2000fffe0ff */
[----:B--2---:R-:W-:Y:S01]  /*1c40*/  SHF.L.U32 R0, R12, 0x1f, RZ ;  /* 0x0000001f0c007819 */ /* 0x004fe200000006ff */
[----:B------:R-:W-:Y:S02]  /*1c50*/  UIADD3 UR6, UP1, UPT, UR38, 0x80, URZ ;  /* 0x0000008026067890 */ /* 0x000fe4000ff3e0ff */
[----:B------:R-:W-:Y:S01]  /*1c60*/  ULEA UR8, UR8, UR13, 0x1 ;  /* 0x0000000d08087291 */ /* 0x000fe2000f8e08ff */
[----:B------:R4:W1:Y:S01]  /*1c70*/  SYNCS.PHASECHK.TRANS64.TRYWAIT P0, [UR5+0x10], R0 ;  /* 0x00001000ff0075a7 */ /* 0x0008620008001105 */
[----:B------:R-:W-:-:S02]  /*1c80*/  UIADD3.X UR5, UPT, UPT, URZ, UR39, URZ, UP0, !UPT ;  /* 0x00000027ff057290 */ /* 0x000fc400087fe4ff */
[----:B------:R-:W-:Y:S02]  /*1c90*/  UISETP.NE.AND UP0, UPT, UR15, UR22, UPT ;  /* 0x000000160f00728c */ /* 0x000fe4000bf05270 */
[----:B------:R-:W-:Y:S02]  /*1ca0*/  UIADD3.X UR7, UPT, UPT, URZ, UR39, URZ, UP1, !UPT ;  /* 0x00000027ff077290 */ /* 0x000fe40008ffe4ff */
[----:B------:R-:W-:Y:S02]  /*1cb0*/  UIADD3 UR32, UPT, UPT, UR24, 0x8800, URZ ;  /* 0x0000880018207890 */ /* 0x000fe4000fffe0ff */
[----:B------:R-:W-:Y:S02]  /*1cc0*/  UIADD3 UR26, UPT, UPT, UR34, 0x40, URZ ;  /* 0x00000040221a7890 */ /* 0x000fe4000fffe0ff */
[----:B------:R-:W-:Y:S02]  /*1cd0*/  UIADD3 UR24, UPT, UPT, UR24, 0xa800, URZ ;  /* 0x0000a80018187890 */ /* 0x000fe4000fffe0ff */
[----:B------:R-:W-:-:S02]  /*1ce0*/  UIADD3 UR16, UPT, UPT, UR8, 0x10800, URZ ;  /* 0x0001080008107890 */ /* 0x000fc4000fffe0ff */
[----:B------:R-:W-:Y:S01]  /*1cf0*/  UIADD3 UR8, UPT, UPT, UR8, 0x18800, URZ ;  /* 0x0001880008087890 */ /* 0x000fe2000fffe0ff */
[----:B------:R-:W-:Y:S01]  /*1d00*/  UMOV UR30, 0x0 ;  /* 0x00000000001e7882 */ /* 0x000fe20000000000 */
[----:B------:R-:W-:Y:S01]  /*1d10*/  UMOV UR31, 0x10000000 ;  /* 0x10000000001f7882 */ /* 0x000fe20000000000 */
[----:B------:R-:W-:Y:S01]  /*1d20*/  UMOV UR25, UR33 ;  /* 0x0000002100197c82 */ /* 0x000fe20008000000 */
[----:B------:R-:W-:Y:S01]  /*1d30*/  UMOV UR27, UR35 ;  /* 0x00000023001b7c82 */ /* 0x000fe20008000000 */
[----:B------:R-:W-:Y:S01]  /*1d40*/  UMOV UR28, UR36 ;  /* 0x00000024001c7c82 */ /* 0x000fe20008000000 */
[----:B------:R-:W-:Y:S01]  /*1d50*/  UMOV UR14, 0xff0000 ;  /* 0x00ff0000000e7882 */ /* 0x000fe20000000000 */
[----:B------:R-:W-:Y:S01]  /*1d60*/  UMOV UR17, UR33 ;  /* 0x0000002100117c82 */ /* 0x000fe20008000000 */
[----:B------:R-:W-:Y:S01]  /*1d70*/  UMOV UR20, UR36 ;  /* 0x0000002400147c82 */ /* 0x000fe20008000000 */
[----:B------:R-:W-:Y:S01]  /*1d80*/  UMOV UR18, UR34 ;  /* 0x0000002200127c82 */ /* 0x000fe20008000000 */
[----:B------:R-:W-:Y:S01]  /*1d90*/  UTMALDG.3D [UR32], [UR6], desc[UR30] ;  /* 0x00001e20060075b4 */ /* 0x000fe20008011000 */
[----:B------:R-:W-:Y:S01]  /*1da0*/  UMOV UR11, UR19 ;  /* 0x00000013000b7c82 */ /* 0x000fe20008000000 */
[----:B------:R-:W-:Y:S01]  /*1db0*/  UMOV UR12, UR36 ;  /* 0x00000024000c7c82 */ /* 0x000fe20008000000 */
[----:B------:R-:W-:Y:S01]  /*1dc0*/  UMOV UR9, UR33 ;  /* 0x0000002100097c82 */ /* 0x000fe20008000000 */
[----:B------:R-:W-:Y:S01]  /*1dd0*/  UMOV UR10, UR26 ;  /* 0x0000001a000a7c82 */ /* 0x000fe20008000000 */
[----:B------:R-:W-:Y:S01]  /*1de0*/  UTMALDG.3D [UR24], [UR6], desc[UR30] ;  /* 0x00001e18060075b4 */ /* 0x000fe20008011000 */
[----:B------:R-:W-:Y:S01]  /*1df0*/  UTMALDG.3D.MULTICAST [UR16], [UR4], UR14, desc[UR30] ;  /* 0x00001e10040073b4 */ /* 0x000fe2000801180e */
[----:B------:R2:W-:Y:S02]  /*1e00*/  UTMALDG.3D.MULTICAST [UR8], [UR4], UR14, desc[UR30] ;  /* 0x00001e08040073b4 */ /* 0x0005e4000801180e */
[----:B--2---:R-:W-:Y:S01]  /*1e10*/  UMOV UR14, UR22 ;  /* 0x00000016000e7c82 */ /* 0x004fe20008000000 */
[----:B------:R-:W-:Y:S01]  /*1e20*/  UMOV UR4, UR21 ;  /* 0x0000001500047c82 */ /* 0x000fe20008000000 */
[----:B----4-:R-:W-:Y:S05]  /*1e30*/  BRA.U UP0, `(.L_x_31) ;  /* 0xfffffffd00187547 */ /* 0x010fea000b83ffff */
.L_x_25:
[----:B------:R-:W-:Y:S01]  /*1e40*/  ULEA UR4, UR21, UR13, 0x3 ;  /* 0x0000000d15047291 */ /* 0x000fe2000f8e18ff */
[----:B--2---:R-:W-:Y:S01]  /*1e50*/  SHF.L.U32 R0, R12, 0x1f, RZ ;  /* 0x0000001f0c007819 */ /* 0x004fe200000006ff */
[----:B------:R-:W-:Y:S01]  /*1e60*/  @!P1 SYNCS.ARRIVE.TRANS64.A1T0 RZ, [UR13+0x68], RZ ;  /* 0x000068ffffff99a7 */ /* 0x000fe2000810000d */
[----:B------:R-:W-:-:S06]  /*1e70*/  UISETP.GT.AND UP0, UPT, UR46, UR45, UPT ;  /* 0x0000002d2e00728c */ /* 0x000fcc000bf04270 */
[----:B-1-3--:R1:W2:Y:S03]  /*1e80*/  SYNCS.PHASECHK.TRANS64.TRYWAIT P0, [UR4+0x10], R0 ;  /* 0x00001000ff0075a7 */ /* 0x00a2a60008001104 */
[----:B------:R-:W-:Y:S05]  /*1e90*/  BRA.U !UP0, `(.L_x_32) ;  /* 0x0000000108ec7547 */ /* 0x000fea000b800000 */
[----:B------:R-:W-:Y:S01]  /*1ea0*/  UIADD3 UR15, UPT, UPT, UR48, UR14, URZ ;  /* 0x0000000e300f7290 */ /* 0x000fe2000fffe0ff */
[----:B------:R-:W-:-:S11]  /*1eb0*/  UMOV UR4, UR21 ;  /* 0x0000001500047c82 */ /* 0x000fd60008000000 */
.L_x_38:
[----:B------:R-:W-:Y:S01]  /*1ec0*/  ULEA UR33, UR4, UR13, 0x3 ;  /* 0x0000000d04217291 */ /* 0x000fe2000f8e18ff */
[----:B--2---:R-:W-:Y:S01]  /*1ed0*/  @!P3 MOV R2, 0x14000 ;  /* 0x000140000002b802 */ /* 0x004fe20000000f00 */
[----:B--2-4-:R-:W-:Y:S10]  /*1ee0*/  @P0 BRA `(.L_x_33) ;  /* 0x00000000000c0947 */ /* 0x014ff40003800000 */
[----:B------:R-:W-:-:S04]  /*1ef0*/  SHF.L.U32 R3, R12, 0x1f, RZ ;  /* 0x0000001f0c037819 */ /* 0x000fc800000006ff */
[----:B------:R-:W2:Y:S02]  /*1f00*/  SYNCS.PHASECHK.TRANS64.TRYWAIT P0, [UR33+0x10], R3 ;  /* 0x00001003ff0075a7 */ /* 0x000ea40008001121 */
[----:B--2---:R-:W-:Y:S05]  /*1f10*/  @!P0 BRA `(.L_x_34) ;  /* 0x0000007800b88947 */ /* 0x004fea0003800000 */
.L_x_33:
[----:B------:R2:W-:Y:S01]  /*1f20*/  @!P3 SYNCS.ARRIVE.TRANS64 RZ, [UR33], R2 ;  /* 0x00000002ffffb9a7 */ /* 0x0005e20008000021 */
[----:B------:R-:W-:-:S04]  /*1f30*/  ULOP3.LUT UR5, UR29, 0x2, URZ, 0xfc, !UPT ;  /* 0x000000021d057892 */ /* 0x000fc8000f8efcff */
[----:B------:R-:W-:-:S09]  /*1f40*/  UISETP.NE.AND UP0, UPT, UR5, 0x2, UPT ;  /* 0x000000020500788c */ /* 0x000fd2000bf05270 */
[----:B------:R-:W-:Y:S05]  /*1f50*/  BRA.U UP0, `(.L_x_35) ;  /* 0x0000000100047547 */ /* 0x000fea000b800000 */
[----:B------:R-:W-:Y:S05]  /*1f60*/  BPT.TRAP 0x1 ;  /* 0x000000040000795c */ /* 0x000fea0000300000 */
.L_x_35:
[----:B------:R-:W-:Y:S04]  /*1f70*/  BSSY.RECONVERGENT B0, `(.L_x_36) ;  /* 0x0000003000007945 */ /* 0x000fe80003800200 */
[----:B------:R-:W-:Y:S05]  /*1f80*/  @P2 BRA `(.L_x_37) ;  /* 0x0000000000042947 */ /* 0x000fea0003800000 */
[----:B------:R-:W-:Y:S05]  /*1f90*/  BPT.TRAP 0x1 ;  /* 0x000000040000795c */ /* 0x000fea0000300000 */
.L_x_37:
[----:B------:R-:W-:Y:S05]  /*1fa0*/  BSYNC.RECONVERGENT B0 ;  /* 0x0000000000007941 */ /* 0x000fea0003800200 */
.L_x_36:
        /* <DEDUP_REMOVED lines=11> */
[----:B-1----:R-:W-:Y:S01]  /*2060*/  SHF.L.U32 R0, R12, 0x1f, RZ ;  /* 0x0000001f0c007819 */ /* 0x002fe200000006ff */
[----:B------:R-:W-:Y:S02]  /*2070*/  UIADD3 UR6, UP1, UPT, UR38, 0x80, URZ ;  /* 0x0000008026067890 */ /* 0x000fe4000ff3e0ff */
[----:B------:R-:W-:Y:S01]  /*2080*/  ULEA UR8, UR8, UR13, 0x1 ;  /* 0x0000000d08087291 */ /* 0x000fe2000f8e08ff */
[----:B------:R3:W4:Y:S01]  /*2090*/  SYNCS.PHASECHK.TRANS64.TRYWAIT P0, [UR5+0x10], R0 ;  /* 0x00001000ff0075a7 */ /* 0x0007220008001105 */
        /* <DEDUP_REMOVED lines=16> */
[----:B------:R-:W-:Y:S01]  /*21a0*/  UTMALDG.3D [UR32], [UR6], desc[UR30] ;  /* 0x00001e20060075b4 */ /* 0x000fe20008011000 */
[----:B------:R-:W-:Y:S01]  /*21b0*/  UMOV UR18, UR34 ;  /* 0x0000002200127c82 */ /* 0x000fe20008000000 */
[----:B------:R-:W-:Y:S01]  /*21c0*/  UMOV UR11, UR19 ;  /* 0x00000013000b7c82 */ /* 0x000fe20008000000 */
[----:B------:R-:W-:Y:S01]  /*21d0*/  UMOV UR12, UR36 ;  /* 0x00000024000c7c82 */ /* 0x000fe20008000000 */
[----:B------:R-:W-:Y:S01]  /*21e0*/  UMOV UR9, UR33 ;  /* 0x0000002100097c82 */ /* 0x000fe20008000000 */
[----:B------:R-:W-:Y:S01]  /*21f0*/  UMOV UR10, UR26 ;  /* 0x0000001a000a7c82 */ /* 0x000fe20008000000 */
[----:B------:R-:W-:Y:S01]  /*2200*/  UTMALDG.3D [UR24], [UR6], desc[UR30] ;  /* 0x00001e18060075b4 */ /* 0x000fe20008011000 */
[----:B------:R-:W-:Y:S01]  /*2210*/  UTMALDG.3D.MULTICAST [UR16], [UR4], UR37, desc[UR30] ;  /* 0x00001e10040073b4 */ /* 0x000fe20008011825 */
[----:B------:R1:W-:Y:S02]  /*2220*/  UTMALDG.3D.MULTICAST [UR8], [UR4], UR37, desc[UR30] ;  /* 0x00001e08040073b4 */ /* 0x0003e40008011825 */
[----:B-1----:R-:W-:Y:S01]  /*2230*/  UMOV UR4, UR21 ;  /* 0x0000001500047c82 */ /* 0x002fe20008000000 */
[----:B---3--:R-:W-:Y:S05]  /*2240*/  BRA.U UP0, `(.L_x_38) ;  /* 0xfffffffd001c7547 */ /* 0x008fea000b83ffff */
.L_x_32:
[C---:B------:R-:W-:Y:S01]  /*2250*/  LEA R3, R11.reuse, UR13, 0x3 ;  /* 0x0000000d0b037c11 */ /* 0x040fe2000f8e18ff */
[----:B------:R-:W-:Y:S01]  /*2260*/  NOP ;  /* 0x0000000000007918 */ /* 0x000fe20000000000 */
[----:B-1----:R-:W-:Y:S02]  /*2270*/  SHF.L.U32 R0, R10, 0x1f, RZ ;  /* 0x0000001f0a007819 */ /* 0x002fe400000006ff */
[----:B------:R-:W-:Y:S02]  /*2280*/  LEA R5, R11, UR13, 0x4 ;  /* 0x0000000d0b057c11 */ /* 0x000fe4000f8e20ff */
[----:B--2-4-:R-:W1:Y:S02]  /*2290*/  SYNCS.PHASECHK.TRANS64.TRYWAIT P0, [R3+URZ+0x70], R0 ;  /* 0x00007000030075a7 */ /* 0x014e6400080011ff */
[----:B-1----:R-:W-:Y:S05]  /*22a0*/  @!P0 BRA `(.L_x_39) ;  /* 0x0000007400ec8947 */ /* 0x002fea0003800000 */
.L_x_139:
[----:B------:R-:W2:Y:S01]  /*22b0*/  LDS.128 R4, [R5+0x100] ;  /* 0x0001000005047984 */ /* 0x000ea20000000c00 */
[----:B------:R-:W-:Y:S01]  /*22c0*/  UISETP.GE.AND UP0, UPT, UR42, 0x1, UPT ;  /* 0x000000012a00788c */ /* 0x000fe2000bf06270 */
[----:B------:R-:W-:Y:S01]  /*22d0*/  @!PT LDS RZ, [RZ] ;  /* 0x00000000fffff984 */ /* 0x000fe20000000800 */
[----:B------:R-:W-:Y:S01]  /*22e0*/  @!PT LDS RZ, [RZ] ;  /* 0x00000000fffff984 */ /* 0x000fe20000000800 */
[----:B------:R-:W-:Y:S01]  /*22f0*/  @!PT LDS RZ, [RZ] ;  /* 0x00000000fffff984 */ /* 0x000fe20000000800 */
[----:B------:R-:W-:Y:S01]  /*2300*/  @!PT LDS RZ, [RZ] ;  /* 0x00000000fffff984 */ /* 0x000fe20000000800 */
[----:B------:R3:W-:Y:S06]  /*2310*/  MEMBAR.ALL.CTA ;  /* 0x0000000000007992 */ /* 0x0007ec0000008000 */
[----:B---3--:R-:W3:Y:S01]  /*2320*/  FENCE.VIEW.ASYNC.S ;  /* 0x00000000000073c6 */ /* 0x008ee20000000000 */
[----:B--2---:R-:W-:-:S13]  /*2330*/  LOP3.LUT P0, RZ, R6, 0x1, RZ, 0xc0, !PT ;  /* 0x0000000106ff7812 */ /* 0x004fda000780c0ff */
[----:B---3--:R-:W-:Y:S01]  /*2340*/  VOTEU.ANY UP1, P0 ;  /* 0x0000000000ff7886 */ /* 0x008fe20000020100 */
[----:B------:R-:W-:-:S13]  /*2350*/  PLOP3.LUT P0, PT, PT, PT, UP1, 0x80, 0x8 ;  /* 0x000000000008781c */ /* 0x000fda0003f0f018 */
[----:B-1----:R-:W-:Y:S02]  /*2360*/  @P0 LOP3.LUT R0, R5, 0xffff, RZ, 0xc0, !PT ;  /* 0x0000ffff05000812 */ /* 0x002fe400078ec0ff */
[----:B------:R-:W-:Y:S02]  /*2370*/  @P0 MOV R2, R4 ;  /* 0x0000000400020202 */ /* 0x000fe40000000f00 */
[----:B------:R-:W-:Y:S01]  /*2380*/  @P0 R2UR UR5, R0 ;  /* 0x00000000000502ca */ /* 0x000fe200000e0000 */
[----:B------:R-:W-:Y:S01]  /*2390*/  VIADD R0, R3, 0x80 ;  /* 0x0000008003007836 */ /* 0x000fe20000000000 */
[----:B------:R-:W-:Y:S02]  /*23a0*/  @P0 SHF.R.U32.HI R4, RZ, 0x10, R5 ;  /* 0x00000010ff040819 */ /* 0x000fe40000011605 */
[----:B------:R-:W-:Y:S02]  /*23b0*/  @P0 R2UR UR6, R2 ;  /* 0x00000000020602ca */ /* 0x000fe400000e0000 */
[----:B------:R-:W-:-:S02]  /*23c0*/  PRMT R0, RZ, 0x654, R0 ;  /* 0x00000654ff007816 */ /* 0x000fc40000000000 */
[----:B------:R-:W-:Y:S02]  /*23d0*/  @P0 R2UR UR4, R4 ;  /* 0x00000000040402ca */ /* 0x000fe400000e0000 */
[----:B------:R1:W-:Y:S03]  /*23e0*/  SYNCS.ARRIVE.TRANS64.RED.A1T0 RZ, [R0+URZ], RZ ;  /* 0x000000ff00ff79a7 */ /* 0x0003e600081004ff */
[----:B------:R-:W-:-:S04]  /*23f0*/  @UP1 UMOV UR40, UR5 ;  /* 0x0000000500281c82 */ /* 0x000fc80008000000 */
[----:B------:R-:W-:-:S04]  /*2400*/  @UP1 UMOV UR41, UR6 ;  /* 0x0000000600291c82 */ /* 0x000fc80008000000 */
[----:B------:R-:W-:Y:S01]  /*2410*/  @UP1 UMOV UR36, UR4 ;  /* 0x0000000400241c82 */ /* 0x000fe20008000000 */
[----:B------:R-:W-:Y:S05]  /*2420*/  BRA.U !UP0, `(.L_x_40) ;  /* 0x0000000108d47547 */ /* 0x000fea000b800000 */
[----:B------:R-:W2:Y:S01]  /*2430*/  LDCU.128 UR16, c[0x0][0xb10] ;  /* 0x00016200ff1077ac */ /* 0x000ea20008000c00 */
[----:B------:R-:W3:Y:S01]  /*2440*/  LDCU UR12, c[0x0][0xb20] ;  /* 0x00016400ff0c77ac */ /* 0x000ee20008000800 */
[----:B------:R-:W4:Y:S01]  /*2450*/  LDCU UR20, c[0x0][0xb0c] ;  /* 0x00016180ff1477ac */ /* 0x000f220008000800 */
[----:B------:R-:W1:Y:S01]  /*2460*/  LDCU.64 UR8, c[0x0][0xb28] ;  /* 0x00016500ff0877ac */ /* 0x000e620008000a00 */
[----:B------:R-:W-:Y:S02]  /*2470*/  UISETP.NE.AND UP3, UPT, UR42, 0x1, UPT ;  /* 0x000000012a00788c */ /* 0x000fe4000bf65270 */
[----:B--2---:R-:W-:Y:S02]  /*2480*/  UIMAD.WIDE.U32 UR6, UR43, UR19, URZ ;  /* 0x000000132b0672a5 */ /* 0x004fe4000f8e00ff */
[----:B------:R-:W-:Y:S02]  /*2490*/  UIMAD.WIDE.U32 UR4, UR44, UR16, URZ ;  /* 0x000000102c0472a5 */ /* 0x000fe4000f8e00ff */
[----:B------:R-:W-:-:S02]  /*24a0*/  UISETP.NE.AND UP0, UPT, UR18, 0x1, UPT ;  /* 0x000000011200788c */ /* 0x000fc4000bf05270 */
[----:B------:R-:W-:Y:S01]  /*24b0*/  UIMAD.WIDE.U32 UR24, UR40, UR19, URZ ;  /* 0x00000013281872a5 */ /* 0x000fe2000f8e00ff */
[----:B------:R-:W-:Y:S02]  /*24c0*/  UMOV UR6, UR7 ;  /* 0x0000000700067c82 */ /* 0x000fe40008000000 */
[----:B------:R-:W-:Y:S01]  /*24d0*/  UMOV UR4, UR5 ;  /* 0x0000000500047c82 */ /* 0x000fe20008000000 */
[----:B---3--:R-:W-:Y:S02]  /*24e0*/  USHF.R.U32.HI UR6, URZ, UR12, UR6 ;  /* 0x0000000cff067299 */ /* 0x008fe40008011606 */
[----:B----4-:R-:W-:Y:S02]  /*24f0*/  UISETP.NE.AND UP2, UPT, UR20, 0x1, UPT ;  /* 0x000000011400788c */ /* 0x010fe4000bf45270 */
[----:B------:R-:W-:Y:S02]  /*2500*/  USHF.R.U32.HI UR4, URZ, UR17, UR4 ;  /* 0x00000011ff047299 */ /* 0x000fe40008011604 */
[----:B------:R-:W-:-:S02]  /*2510*/  USEL UR5, UR43, UR6, !UP0 ;  /* 0x000000062b057287 */ /* 0x000fc4000c000000 */
[----:B------:R-:W-:Y:S02]  /*2520*/  USEL UR6, UR44, UR4, !UP2 ;  /* 0x000000042c067287 */ /* 0x000fe4000d000000 */
[----:B-1----:R-:W-:Y:S01]  /*2530*/  UIMAD.WIDE.U32 UR10, UR5, UR8, URZ ;  /* 0x00000008050a72a5 */ /* 0x002fe2000f8e00ff */
[----:B------:R-:W-:Y:S01]  /*2540*/  UMOV UR4, UR25 ;  /* 0x0000001900047c82 */ /* 0x000fe20008000000 */
[----:B------:R-:W-:Y:S02]  /*2550*/  UIMAD.WIDE.U32 UR14, UR41, UR16, URZ ;  /* 0x00000010290e72a5 */ /* 0x000fe4000f8e00ff */
[----:B------:R-:W-:-:S03]  /*2560*/  UIMAD.WIDE.U32 UR24, UR6, UR8, URZ ;  /* 0x00000008061872a5 */ /* 0x000fc6000f8e00ff */
[----:B------:R-:W-:Y:S01]  /*2570*/  UMOV UR10, UR11 ;  /* 0x0000000b000a7c82 */ /* 0x000fe20008000000 */
[----:B------:R-:W-:Y:S02]  /*2580*/  USHF.R.U32.HI UR4, URZ, UR12, UR4 ;  /* 0x0000000cff047299 */ /* 0x000fe40008011604 */
[----:B------:R-:W-:Y:S01]  /*2590*/  @UP3 USHF.R.U32.HI UR5, URZ, UR9, UR10 ;  /* 0x00000009ff053299 */ /* 0x000fe2000801160a */
[----:B------:R-:W-:Y:S01]  /*25a0*/  UMOV UR14, UR15 ;  /* 0x0000000f000e7c82 */ /* 0x000fe20008000000 */
[----:B------:R-:W-:Y:S01]  /*25b0*/  UMOV UR24, UR25 ;  /* 0x0000001900187c82 */ /* 0x000fe20008000000 */
[----:B------:R-:W-:Y:S02]  /*25c0*/  USHF.R.U32.HI UR17, URZ, UR17, UR14 ;  /* 0x00000011ff117299 */ /* 0x000fe4000801160e */
[----:B------:R-:W-:Y:S02]  /*25d0*/  USEL UR4, UR40, UR4, !UP0 ;  /* 0x0000000428047287 */ /* 0x000fe4000c000000 */
[----:B------:R-:W-:-:S02]  /*25e0*/  @UP3 USHF.R.U32.HI UR6, URZ, UR9, UR24 ;  /* 0x00000009ff063299 */ /* 0x000fc40008011618 */
[----:B------:R-:W-:Y:S02]  /*25f0*/  UIMAD UR7, UR42, UR5, URZ ;  /* 0x000000052a0772a4 */ /* 0x000fe4000f8e02ff */
[----:B------:R-:W-:Y:S02]  /*2600*/  USEL UR5, UR41, UR17, !UP2 ;  /* 0x0000001129057287 */ /* 0x000fe4000d000000 */
[----:B------:R-:W-:Y:S02]  /*2610*/  UIMAD UR10, UR42, UR6, URZ ;  /* 0x000000062a0a72a4 */ /* 0x000fe4000f8e02ff */
[----:B------:R-:W-:Y:S02]  /*2620*/  UISETP.GE.AND UP0, UPT, UR4, UR7, UPT ;  /* 0x000000070400728c */ /* 0x000fe4000bf06270 */
[----:B------:R-:W-:Y:S02]  /*2630*/  UIMAD.WIDE.U32 UR14, UR4, UR8, URZ ;  /* 0x00000008040e72a5 */ /* 0x000fe4000f8e00ff */
[----:B------:R-:W-:-:S02]  /*2640*/  UISETP.GE.OR UP0, UPT, UR5, UR10, UP0 ;  /* 0x0000000a0500728c */ /* 0x000fc40008706670 */
[----:B------:R-:W-:Y:S02]  /*2650*/  UIMAD.WIDE.U32 UR10, UR5, UR8, URZ ;  /* 0x00000008050a72a5 */ /* 0x000fe4000f8e00ff */
[----:B------:R-:W-:Y:S01]  /*2660*/  UIADD3 UR12, UPT, UPT, -UR4, URZ, URZ ;  /* 0x000000ff040c7290 */ /* 0x000fe2000fffe1ff */
[----:B------:R-:W-:Y:S01]  /*2670*/  UMOV UR8, UR15 ;  /* 0x0000000f00087c82 */ /* 0x000fe20008000000 */
[----:B------:R-:W-:Y:S02]  /*2680*/  UIADD3 UR10, UPT, UPT, -UR5, URZ, URZ ;  /* 0x000000ff050a7290 */ /* 0x000fe4000fffe1ff */
[----:B------:R-:W-:-:S03]  /*2690*/  USHF.R.U32.HI UR8, URZ, UR9, UR8 ;  /* 0x00000009ff087299 */ /* 0x000fc60008011608 */
[----:B------:R-:W-:Y:S01]  /*26a0*/  @!UP0 UMOV UR7, UR11 ;  /* 0x0000000b00078c82 */ /* 0x000fe20008000000 */
[----:B------:R-:W-:Y:S02]  /*26b0*/  UIMAD UR12, UR18, UR12, UR40 ;  /* 0x0000000c120c72a4 */ /* 0x000fe4000f8e0228 */
[----:B------:R-:W-:Y:S02]  /*26c0*/  USEL UR8, UR4, UR8, !UP3 ;  /* 0x0000000804087287 */ /* 0x000fe4000d800000 */
[----:B------:R-:W-:Y:S02]  /*26d0*/  @!UP0 USHF.R.U32.HI UR7, URZ, UR9, UR7 ;  /* 0x00000009ff078299 */ /* 0x000fe40008011607 */
[----:B------:R-:W-:Y:S02]  /*26e0*/  UIADD3 UR9, UPT, UPT, -UR8, URZ, URZ ;  /* 0x000000ff08097290 */ /* 0x000fe4000fffe1ff */
[----:B------:R-:W-:Y:S02]  /*26f0*/  @!UP0 USEL UR7, UR5, UR7, !UP3 ;  /* 0x0000000705078287 */ /* 0x000fe4000d800000 */
[----:B------:R-:W-:-:S02]  /*2700*/  UIMAD UR9, UR42, UR9, UR4 ;  /* 0x000000092a0972a4 */ /* 0x000fc4000f8e0204 */
[----:B------:R-:W-:Y:S02]  /*2710*/  @!UP0 UIADD3 UR8, UPT, UPT, UR8, -UR7, URZ ;  /* 0x8000000708088290 */ /* 0x000fe4000fffe0ff */
[----:B------:R-:W-:Y:S02]  /*2720*/  @!UP0 UIMAD UR7, UR9, UR6, UR7 ;  /* 0x00000006090782a4 */ /* 0x000fe4000f8e0207 */
[----:B------:R-:W-:Y:S02]  /*2730*/  @!UP0 UIMAD UR4, UR42, UR8, UR5 ;  /* 0x000000082a0482a4 */ /* 0x000fe4000f8e0205 */
[----:B------:R-:W-:Y:S02]  /*2740*/  UIMAD UR6, UR20, UR10, UR41 ;  /* 0x0000000a140672a4 */ /* 0x000fe4000f8e0229 */
[----:B------:R-:W-:Y:S01]  /*2750*/  UIMAD UR40, UR4, UR18, UR12 ;  /* 0x00000012042872a4 */ /* 0x000fe2000f8e020c */
[----:B------:R-:W-:Y:S02]  /*2760*/  @!UP0 UMOV UR5, UR7 ;  /* 0x0000000700058c82 */ /* 0x000fe40008000000 */
[----:B------:R-:W-:-:S12]  /*2770*/  UIMAD UR41, UR5, UR20, UR6 ;  /* 0x00000014052972a4 */ /* 0x000fd8000f8e0206 */
.L_x_40:
[----:B------:R-:W2:Y:S02]  /*2780*/  LDCU UR4, c[0x0][0xb30] ;  /* 0x00016600ff0477ac */ /* 0x000ea40008000800 */
[----:B--2---:R-:W-:-:S09]  /*2790*/  UISETP.NE.AND UP0, UPT, UR4, 0x1, UPT ;  /* 0x000000010400788c */ /* 0x004fd2000bf05270 */
[----:B------:R-:W-:Y:S05]  /*27a0*/  BRA.U UP0, `(.L_x_41) ;  /* 0x0000000100447547 */ /* 0x000fea000b800000 */
[----:B------:R-:W2:Y:S01]  /*27b0*/  LDCU.128 UR8, c[0x0][0xb10] ;  /* 0x00016200ff0877ac */ /* 0x000ea20008000c00 */
[----:B------:R-:W3:Y:S01]  /*27c0*/  LDCU UR12, c[0x0][0xb0c] ;  /* 0x00016180ff0c77ac */ /* 0x000ee20008000800 */
[----:B------:R-:W4:Y:S01]  /*27d0*/  LDCU UR14, c[0x0][0xb20] ;  /* 0x00016400ff0e77ac */ /* 0x000f220008000800 */
[----:B--2---:R-:W-:Y:S02]  /*27e0*/  UIMAD.WIDE.U32 UR6, UR41, UR8, URZ ;  /* 0x00000008290672a5 */ /* 0x004fe4000f8e00ff */
[----:B------:R-:W-:Y:S02]  /*27f0*/  UIMAD.WIDE.U32 UR4, UR40, UR11, URZ ;  /* 0x0000000b280472a5 */ /* 0x000fe4000f8e00ff */
[----:B---3--:R-:W-:Y:S02]  /*2800*/  UISETP.NE.AND UP2, UPT, UR12, 0x1, UPT ;  /* 0x000000010c00788c */ /* 0x008fe4000bf45270 */
[----:B------:R-:W-:Y:S01]  /*2810*/  UISETP.NE.AND UP0, UPT, UR10, 0x1, UPT ;  /* 0x000000010a00788c */ /* 0x000fe2000bf05270 */
[----:B------:R-:W-:-:S02]  /*2820*/  UMOV UR6, UR7 ;  /* 0x0000000700067c82 */ /* 0x000fc40008000000 */
[----:B------:R-:W-:Y:S01]  /*2830*/  UMOV UR4, UR5 ;  /* 0x0000000500047c82 */ /* 0x000fe20008000000 */
[----:B------:R-:W-:Y:S02]  /*2840*/  USHF.R.U32.HI UR9, URZ, UR9, UR6 ;  /* 0x00000009ff097299 */ /* 0x000fe40008011606 */
[----:B----4-:R-:W-:Y:S02]  /*2850*/  USHF.R.U32.HI UR4, URZ, UR14, UR4 ;  /* 0x0000000eff047299 */ /* 0x010fe40008011604 */
[----:B------:R-:W-:Y:S02]  /*2860*/  USEL UR5, UR41, UR9, !UP2 ;  /* 0x0000000929057287 */ /* 0x000fe4000d000000 */
[----:B------:R-:W-:-:S04]  /*2870*/  USEL UR4, UR40, UR4, !UP0 ;  /* 0x0000000428047287 */ /* 0x000fc8000c000000 */
[----:B------:R-:W-:Y:S02]  /*2880*/  UIADD3 UR6, UPT, UPT, UR5, -UR4, URZ ;  /* 0x8000000405067290 */ /* 0x000fe4000fffe0ff */
[----:B------:R-:W-:Y:S02]  /*2890*/  UIADD3 UR4, UPT, UPT, -UR5, UR4, URZ ;  /* 0x0000000405047290 */ /* 0x000fe4000fffe1ff */
[----:B------:R-:W-:Y:S02]  /*28a0*/  UIMAD UR40, UR6, UR10, UR40 ;  /* 0x0000000a062872a4 */ /* 0x000fe4000f8e0228 */
[----:B------:R-:W-:-:S12]  /*28b0*/  UIMAD UR41, UR4, UR12, UR41 ;  /* 0x0000000c042972a4 */ /* 0x000fd8000f8e0229 */
.L_x_41:
[----:B------:R-:W-:Y:S01]  /*28c0*/  VIADD R11, R11, 0x1 ;  /* 0x000000010b0b7836 */ /* 0x000fe20000000000 */
[----:B------:R-:W-:Y:S01]  /*28d0*/  R2UR UR4, R83 ;  /* 0x00000000530472ca */ /* 0x000fe200000e0000 */
[----:B------:R-:W-:Y:S01]  /*28e0*/  UIADD3 UR24, UPT, UPT, UR41, UR63, URZ ;  /* 0x0000003f29187290 */ /* 0x000fe2000fffe0ff */
[----:B------:R-:W-:Y:S02]  /*28f0*/  PLOP3.LUT P1, PT, PT, PT, PT, 0x80, 0x8 ;  /* 0x000000000008781c */ /* 0x000fe40003f2f070 */
[----:B------:R-:W-:-:S04]  /*2900*/  ISETP.NE.AND P0, PT, R11, 0x2, PT ;  /* 0x000000020b00780c */ /* 0x000fc80003f05270 */
[----:B------:R-:W-:Y:S02]  /*2910*/  SEL R3, RZ, 0x1, P0 ;  /* 0x00000001ff037807 */ /* 0x000fe40000000000 */
[----:B------:R-:W-:Y:S02]  /*2920*/  SEL R11, R11, RZ, P0 ;  /* 0x000000ff0b0b7207 */ /* 0x000fe40000000000 */
[----:B------:R-:W-:Y:S01]  /*2930*/  LOP3.LUT R10, R10, R3, RZ, 0x3c, !PT ;  /* 0x000000030a0a7212 */ /* 0x000fe200078e3cff */
[----:B------:R-:W-:Y:S01]  /*2940*/  UIADD3 UR28, UPT, UPT, UR40, UR4, URZ ;  /* 0x00000004281c7290 */ /* 0x000fe2000fffe0ff */
[----:B------:R-:W-:Y:S11]  /*2950*/  BRA.U UP1, `(.L_x_42) ;  /* 0xffffffed01e07547 */ /* 0x000ff6000b83ffff */
[----:B------:R-:W-:Y:S01]  /*2960*/  UIADD3 UR13, UPT, UPT, UR13, 0x10, URZ ;  /* 0x000000100d0d7890 */ /* 0x000fe2000fffe0ff */
[----:B------:R-:W-:-:S03]  /*2970*/  SHF.L.U32 R3, R12, 0x1f, RZ ;  /* 0x0000001f0c037819 */ /* 0x000fc600000006ff */
[----:B------:R-:W-:-:S09]  /*2980*/  ULEA UR4, UR21, UR13, 0x3 ;  /* 0x0000000d15047291 */ /* 0x000fd2000f8e18ff */
[----:B------:R-:W2:Y:S02]  /*2990*/  SYNCS.PHASECHK.TRANS64.TRYWAIT P0, [UR4], R3 ;  /* 0x00000003ff0075a7 */ /* 0x000ea40008001104 */
[----:B--2---:R-:W-:Y:S05]  /*29a0*/  @!P0 BRA `(.L_x_43) ;  /* 0x0000007000408947 */ /* 0x004fea0003800000 */
.L_x_141:
[----:B------:R-:W-:-:S04]  /*29b0*/  UIADD3 UR4, UPT, UPT, UR21, 0x1, URZ ;  /* 0x0000000115047890 */ /* 0x000fc8000fffe0ff */
[----:B------:R-:W-:-:S04]  /*29c0*/  UISETP.NE.AND UP0, UPT, UR4, 0x2, UPT ;  /* 0x000000020400788c */ /* 0x000fc8000bf05270 */
[----:B------:R-:W-:Y:S02]  /*29d0*/  USEL UR5, URZ, 0x1, UP0 ;  /* 0x00000001ff057887 */ /* 0x000fe40008000000 */
[----:B------:R-:W-:-:S04]  /*29e0*/  USEL UR4, UR4, URZ, UP0 ;  /* 0x000000ff04047287 */ /* 0x000fc80008000000 */
[----:B------:R-:W-:Y:S01]  /*29f0*/  ULEA UR4, UR4, UR13, 0x3 ;  /* 0x0000000d04047291 */ /* 0x000fe2000f8e18ff */
[----:B-1----:R-:W-:-:S04]  /*2a00*/  LOP3.LUT R3, R12, UR5, RZ, 0x3c, !PT ;  /* 0x000000050c037c12 */ /* 0x002fc8000f8e3cff */
[----:B------:R-:W-:Y:S01]  /*2a10*/  SHF.L.U32 R3, R3, 0x1f, RZ ;  /* 0x0000001f03037819 */ /* 0x000fe200000006ff */
[----:B------:R-:W-:-:S07]  /*2a20*/  IMAD.U32 R0, RZ, RZ, UR4 ;  /* 0x00000004ff007e24 */ /* 0x000fce000f8e00ff */
.L_x_44:
[----:B-1----:R1:W2:Y:S02]  /*2a30*/  SYNCS.PHASECHK.TRANS64.TRYWAIT P0, [R0+URZ], R3 ;  /* 0x00000003000075a7 */ /* 0x0022a400080011ff */
[----:B--2---:R-:W-:Y:S05]  /*2a40*/  @!P0 NANOSLEEP.SYNCS 0x989680 ;  /* 0x009896800000895d */ /* 0x004fea0003900000 */
[----:B------:R-:W2:Y:S02]  /*2a50*/  @!P0 SYNCS.PHASECHK.TRANS64 P0, [R0+URZ], R3 ;  /* 0x00000003000085a7 */ /* 0x000ea400080010ff */
[----:B--2---:R-:W-:Y:S05]  /*2a60*/  @P0 EXIT ;  /* 0x000000000000094d */ /* 0x004fea0003800000 */
[----:B------:R-:W-:Y:S05]  /*2a70*/  BRA `(.L_x_44) ;  /* 0xfffffffc00ec7947 */ /* 0x000fea000383ffff */
.L_x_22:
[----:B------:R-:W-:-:S04]  /*2a80*/  UISETP.NE.AND UP0, UPT, UR47, URZ, UPT ;  /* 0x000000ff2f00728c */ /* 0x000fc8000bf05270 */
[----:B------:R-:W-:-:S09]  /*2a90*/  UISETP.NE.OR UP0, UPT, UR18, 0x1, UP0 ;  /* 0x000000011200788c */ /* 0x000fd20008705670 */
[----:B------:R-:W-:Y:S05]  /*2aa0*/  BRA.U UP0, `(.L_x_45) ;  /* 0x0000000500487547 */ /* 0x000fea000b800000 */
[----:B------:R-:W-:Y:S01]  /*2ab0*/  ISETP.GE.U32.AND P2, PT, R0, 0x8, PT ;  /* 0x000000080000780c */ /* 0x000fe20003f46070 */
[----:B------:R-:W-:Y:S01]  /*2ac0*/  IMAD.MOV.U32 R12, RZ, RZ, 0x1 ;  /* 0x00000001ff0c7424 */ /* 0x000fe200078e00ff */
[----:B------:R-:W-:Y:S02]  /*2ad0*/  CS2R R10, SRZ ;  /* 0x00000000000a7805 */ /* 0x000fe4000001ff00 */
[----:B------:R-:W-:Y:S01]  /*2ae0*/  CS2R R8, SRZ ;  /* 0x0000000000087805 */ /* 0x000fe2000001ff00 */
[----:B------:R-:W-:Y:S01]  /*2af0*/  UMOV UR6, 0x400 ;  /* 0x0000040000067882 */ /* 0x000fe20000000000 */
[----:B------:R-:W-:Y:S01]  /*2b00*/  UMOV UR5, URZ ;  /* 0x000000ff00057c82 */ /* 0x000fe20008000000 */
[----:B------:R-:W-:-:S12]  /*2b10*/  ULEA UR6, UR47, UR6, 0x18 ;  /* 0x000000062f067291 */ /* 0x000fd8000f8ec0ff */
.L_x_49:
[----:B------:R-:W-:Y:S02]  /*2b20*/  LEA R2, R8, UR6, 0x3 ;  /* 0x0000000608027c11 */ /* 0x000fe4000f8e18ff */
[----:B------:R-:W-:-:S03]  /*2b30*/  SHF.L.U32 R5, R9, 0x1f, RZ ;  /* 0x0000001f09057819 */ /* 0x000fc600000006ff */
[----:B------:R-:W-:Y:S01]  /*2b40*/  VIADD R4, R2, 0xe0 ;  /* 0x000000e002047836 */ /* 0x000fe20000000000 */
[----:B------:R-:W2:Y:S02]  /*2b50*/  SYNCS.PHASECHK.TRANS64.TRYWAIT P0, [R2+URZ+0xd0], R5 ;  /* 0x0000d005020075a7 */ /* 0x000ea400080011ff */
[----:B--2---:R-:W-:Y:S05]  /*2b60*/  @!P0 BRA `(.L_x_46) ;  /* 0x0000006c00e88947 */ /* 0x004fea0003800000 */
.L_x_142:
[----:B------:R-:W-:Y:S01]  /*2b70*/  ULEA UR4, UR5, UR6, 0x3 ;  /* 0x0000000605047291 */ /* 0x000fe2000f8e18ff */
[----:B------:R-:W-:Y:S02]  /*2b80*/  PRMT R4, RZ, 0x654, R4 ;  /* 0x00000654ff047816 */ /* 0x000fe40000000004 */
[----:B--2---:R-:W-:Y:S01]  /*2b90*/  SHF.L.U32 R5, R12, 0x1f, RZ ;  /* 0x0000001f0c057819 */ /* 0x004fe200000006ff */
[----:B------:R-:W-:Y:S01]  /*2ba0*/  UIADD3 UR7, UPT, UPT, UR4, 0x70, URZ ;  /* 0x0000007004077890 */ /* 0x000fe2000fffe0ff */
[----:B------:R2:W-:Y:S05]  /*2bb0*/  SYNCS.ARRIVE.TRANS64.RED.A1T0 RZ, [R4+URZ], RZ ;  /* 0x000000ff04ff79a7 */ /* 0x0005ea00081004ff */
[----:B------:R-:W-:Y:S01]  /*2bc0*/  IMAD.U32 R7, RZ, RZ, UR7 ;  /* 0x00000007ff077e24 */ /* 0x000fe2000f8e00ff */
[----:B------:R-:W3:Y:S04]  /*2bd0*/  SYNCS.PHASECHK.TRANS64.TRYWAIT P0, [UR4+0x80], R5 ;  /* 0x00008005ff0075a7 */ /* 0x000ee80008001104 */
[----:B------:R-:W-:Y:S01]  /*2be0*/  PRMT R6, R0, 0x654, R7 ;  /* 0x0000065400067816 */ /* 0x000fe20000000007 */
[----:B--2---:R-:W-:Y:S01]  /*2bf0*/  @!P2 IMAD.MOV.U32 R4, RZ, RZ, 0x10 ;  /* 0x00000010ff04a424 */ /* 0x004fe200078e00ff */
[----:B---3--:R-:W-:Y:S06]  /*2c00*/  @!P0 BRA `(.L_x_47) ;  /* 0x0000006c00d48947 */ /* 0x008fec0003800000 */
.L_x_144:
[----:B------:R-:W-:Y:S01]  /*2c10*/  ULEA UR8, UR5, UR6, 0x4 ;  /* 0x0000000605087291 */ /* 0x000fe2000f8e20ff */
[----:B------:R-:W-:Y:S01]  /*2c20*/  SEL R3, R6, R3, !P2 ;  /* 0x0000000306037207 */ /* 0x000fe20005000000 */
[----:B------:R-:W-:Y:S01]  /*2c30*/  UIADD3 UR9, UPT, UPT, UR4, 0x70, URZ ;  /* 0x0000007004097890 */ /* 0x000fe2000fffe0ff */
[----:B--2---:R-:W-:Y:S01]  /*2c40*/  LEA R2, R11, UR6, 0x3 ;  /* 0x000000060b027c11 */ /* 0x004fe2000f8e18ff */
[----:B------:R-:W-:Y:S01]  /*2c50*/  UIADD3 UR8, UPT, UPT, UR8, 0x100, URZ ;  /* 0x0000010008087890 */ /* 0x000fe2000fffe0ff */
[----:B------:R-:W-:Y:S01]  /*2c60*/  SHF.L.U32 R5, R10, 0x1f, RZ ;  /* 0x0000001f0a057819 */ /* 0x000fe200000006ff */
[----:B------:R2:W-:Y:S01]  /*2c70*/  @!P2 SYNCS.ARRIVE.TRANS64.RED RZ, [R3+URZ], R4 ;  /* 0x0000000403ffa9a7 */ /* 0x0005e200080004ff */
[----:B------:R-:W-:Y:S01]  /*2c80*/  UIADD3 UR4, UPT, UPT, UR5, 0x1, URZ ;  /* 0x0000000105047890 */ /* 0x000fe2000fffe0ff */
[----:B------:R-:W-:-:S03]  /*2c90*/  VIADD R8, R8, 0x1 ;  /* 0x0000000108087836 */ /* 0x000fc60000000000 */
[----:B------:R-:W-:Y:S02]  /*2ca0*/  UISETP.NE.AND UP0, UPT, UR4, 0x2, UPT ;  /* 0x000000020400788c */ /* 0x000fe4000bf05270 */
[----:B------:R-:W-:Y:S06]  /*2cb0*/  UGETNEXTWORKID.BROADCAST [UR8], [UR9] ;  /* 0x00000000080073ca */ /* 0x000fec0008000100 */
[----:B------:R-:W-:Y:S01]  /*2cc0*/  USEL UR7, URZ, 0x1, UP0 ;  /* 0x00000001ff077887 */ /* 0x000fe20008000000 */
[----:B------:R-:W-:Y:S01]  /*2cd0*/  ISETP.NE.AND P0, PT, R8, 0x2, PT ;  /* 0x000000020800780c */ /* 0x000fe20003f05270 */
[----:B------:R-:W-:Y:S01]  /*2ce0*/  USEL UR5, UR4, URZ, UP0 ;  /* 0x000000ff04057287 */ /* 0x000fe20008000000 */
[----:B------:R-:W3:Y:S03]  /*2cf0*/  SYNCS.PHASECHK.TRANS64.TRYWAIT P1, [R2+URZ+0x70], R5 ;  /* 0x00007005020075a7 */ /* 0x000ee600080211ff */
[----:B------:R-:W-:Y:S01]  /*2d00*/  LOP3.LUT R12, R12, UR7, RZ, 0x3c, !PT ;  /* 0x000000070c0c7c12 */ /* 0x000fe2000f8e3cff */
[----:B--23--:R-:W-:Y:S07]  /*2d10*/  @!P1 BRA `(.L_x_48) ;  /* 0x0000006c00a89947 */ /* 0x00cfee0003800000 */
.L_x_145:
[C---:B------:R-:W-:Y:S01]  /*2d20*/  LEA R4, R11.reuse, UR6, 0x4 ;  /* 0x000000060b047c11 */ /* 0x040fe2000f8e20ff */
[----:B--2---:R-:W-:Y:S01]  /*2d30*/  VIADD R2, R2, 0x80 ;  /* 0x0000008002027836 */ /* 0x004fe20000000000 */
[----:B------:R-:W-:Y:S01]  /*2d40*/  SEL R8, R8, RZ, P0 ;  /* 0x000000ff08087207 */ /* 0x000fe20000000000 */
[----:B------:R-:W-:-:S03]  /*2d50*/  VIADD R11, R11, 0x1 ;  /* 0x000000010b0b7836 */ /* 0x000fc60000000000 */
[----:B------:R-:W2:Y:S01]  /*2d60*/  LDS.128 R4, [R4+0x100] ;  /* 0x0001000004047984 */ /* 0x000ea20000000c00 */
[----:B------:R-:W-:Y:S02]  /*2d70*/  PRMT R2, RZ, 0x654, R2 ;  /* 0x00000654ff027816 */ /* 0x000fe40000000002 */
[C---:B------:R-:W-:Y:S01]  /*2d80*/  ISETP.NE.AND P1, PT, R11.reuse, 0x2, PT ;  /* 0x000000020b00780c */ /* 0x040fe20003f25270 */
[----:B------:R-:W-:Y:S01]  /*2d90*/  @!PT LDS RZ, [RZ] ;  /* 0x00000000fffff984 */ /* 0x000fe20000000800 */
[----:B------:R-:W-:Y:S01]  /*2da0*/  @!PT LDS RZ, [RZ] ;  /* 0x00000000fffff984 */ /* 0x000fe20000000800 */
[----:B------:R-:W-:Y:S01]  /*2db0*/  @!PT LDS RZ, [RZ] ;  /* 0x00000000fffff984 */ /* 0x000fe20000000800 */
[----:B------:R-:W-:Y:S01]  /*2dc0*/  @!PT LDS RZ, [RZ] ;  /* 0x00000000fffff984 */ /* 0x000fe20000000800 */
[----:B------:R3:W-:Y:S06]  /*2dd0*/  MEMBAR.ALL.CTA ;  /* 0x0000000000007992 */ /* 0x0007ec0000008000 */
[----:B---3--:R-:W3:Y:S01]  /*2de0*/  FENCE.VIEW.ASYNC.S ;  /* 0x00000000000073c6 */ /* 0x008ee20000000000 */
[----:B------:R-:W-:Y:S01]  /*2df0*/  SEL R11, R11, RZ, P1 ;  /* 0x000000ff0b0b7207 */ /* 0x000fe20000800000 */
[----:B---3--:R3:W-:Y:S01]  /*2e00*/  SYNCS.ARRIVE.TRANS64.RED.A1T0 RZ, [R2+URZ], RZ ;  /* 0x000000ff02ff79a7 */ /* 0x0087e200081004ff */
[----:B--2---:R-:W-:-:S02]  /*2e10*/  LOP3.LUT P3, RZ, R6, 0x1, RZ, 0xc0, !PT ;  /* 0x0000000106ff7812 */ /* 0x004fc4000786c0ff */
[----:B------:R-:W-:-:S04]  /*2e20*/  SEL R5, RZ, 0x1, P1 ;  /* 0x00000001ff057807 */ /* 0x000fc80000800000 */
[----:B------:R-:W-:Y:S02]  /*2e30*/  LOP3.LUT R10, R10, R5, RZ, 0x3c, !PT ;  /* 0x000000050a0a7212 */ /* 0x000fe400078e3cff */
[----:B---3--:R-:W-:-:S04]  /*2e40*/  SEL R2, RZ, 0x1, P0 ;  /* 0x00000001ff027807 */ /* 0x008fc80000000000 */
[----:B------:R-:W-:Y:S01]  /*2e50*/  LOP3.LUT R9, R9, R2, RZ, 0x3c, !PT ;  /* 0x0000000209097212 */ /* 0x000fe200078e3cff */
[----:B------:R-:W-:Y:S06]  /*2e60*/  @P3 BRA `(.L_x_49) ;  /* 0xfffffffc002c3947 */ /* 0x000fec000383ffff */
[----:B------:R-:W-:Y:S01]  /*2e70*/  ULEA UR4, UR5, UR6, 0x3 ;  /* 0x0000000605047291 */ /* 0x000fe2000f8e18ff */
[----:B------:R-:W-:-:S08]  /*2e80*/  SHF.L.U32 R3, R12, 0x1f, RZ ;  /* 0x0000001f0c037819 */ /* 0x000fd000000006ff */
[----:B------:R-:W2:Y:S02]  /*2e90*/  SYNCS.PHASECHK.TRANS64 P0, [UR4+0x80], R3 ;  /* 0x00008003ff0075a7 */ /* 0x000ea40008001004 */
[----:B--2---:R-:W-:Y:S05]  /*2ea0*/  @P0 BRA `(.L_x_50) ;  /* 0x0000000000080947 */ /* 0x004fea0003800000 */
[----:B------:R-:W2:Y:S02]  /*2eb0*/  SYNCS.PHASECHK.TRANS64.TRYWAIT P0, [UR4+0x80], R3 ;  /* 0x00008003ff0075a7 */ /* 0x000ea40008001104 */
[----:B--2---:R-:W-:Y:S05]  /*2ec0*/  @!P0 BRA `(.L_x_51) ;  /* 0x0000006c00508947 */ /* 0x004fea0003800000 */
.L_x_50:
[----:B------:R-:W-:-:S04]  /*2ed0*/  UIADD3 UR7, UPT, UPT, UR5, 0x1, URZ ;  /* 0x0000000105077890 */ /* 0x000fc8000fffe0ff */
[----:B------:R-:W-:-:S04]  /*2ee0*/  UISETP.NE.AND UP0, UPT, UR7, 0x2, UPT ;  /* 0x000000020700788c */ /* 0x000fc8000bf05270 */
[----:B------:R-:W-:Y:S02]  /*2ef0*/  USEL UR8, URZ, 0x1, UP0 ;  /* 0x00000001ff087887 */ /* 0x000fe40008000000 */
[----:B------:R-:W-:-:S04]  /*2f00*/  USEL UR7, UR7, URZ, UP0 ;  /* 0x000000ff07077287 */ /* 0x000fc80008000000 */
[----:B------:R-:W-:Y:S01]  /*2f10*/  ULEA UR7, UR7, UR6, 0x3 ;  /* 0x0000000607077291 */ /* 0x000fe2000f8e18ff */
[----:B--2---:R-:W-:-:S04]  /*2f20*/  LOP3.LUT R3, R12, UR8, RZ, 0x3c, !PT ;  /* 0x000000080c037c12 */ /* 0x004fc8000f8e3cff */
[----:B------:R-:W-:-:S04]  /*2f30*/  SHF.L.U32 R0, R3, 0x1f, RZ ;  /* 0x0000001f03007819 */ /* 0x000fc800000006ff */
[----:B------:R-:W2:Y:S02]  /*2f40*/  SYNCS.PHASECHK.TRANS64 P0, [UR7+0x80], R0 ;  /* 0x00008000ff0075a7 */ /* 0x000ea40008001007 */
[----:B-12---:R-:W-:Y:S05]  /*2f50*/  @P0 EXIT ;  /* 0x000000000000094d */ /* 0x006fea0003800000 */
[----:B------:R-:W-:Y:S02]  /*2f60*/  SHF.L.U32 R3, R3, 0x1f, RZ ;  /* 0x0000001f03037819 */ /* 0x000fe400000006ff */
[----:B------:R-:W-:-:S07]  /*2f70*/  MOV R0, UR7 ;  /* 0x0000000700007c02 */ /* 0x000fce0008000f00 */
.L_x_52:
[----:B-1----:R1:W2:Y:S02]  /*2f80*/  SYNCS.PHASECHK.TRANS64.TRYWAIT P0, [R0+URZ+0x80], R3 ;  /* 0x00008003000075a7 */ /* 0x0022a400080011ff */
[----:B--2---:R-:W-:Y:S05]  /*2f90*/  @!P0 NANOSLEEP.SYNCS 0x989680 ;  /* 0x009896800000895d */ /* 0x004fea0003900000 */
[----:B------:R-:W2:Y:S02]  /*2fa0*/  @!P0 SYNCS.PHASECHK.TRANS64 P0, [R0+URZ+0x80], R3 ;  /* 0x00008003000085a7 */ /* 0x000ea400080010ff */
[----:B--2---:R-:W-:Y:S05]  /*2fb0*/  @P0 EXIT ;  /* 0x000000000000094d */ /* 0x004fea0003800000 */
[----:B------:R-:W-:Y:S05]  /*2fc0*/  BRA `(.L_x_52) ;  /* 0xfffffffc00ec7947 */ /* 0x000fea000383ffff */
.L_x_45:
[----:B------:R-:W-:Y:S05]  /*2fd0*/  BRA.U UP4, `(.L_x_53) ;  /* 0x0000001104447547 */ /* 0x000fea000b800000 */
[----:B------:R-:W-:Y:S01]  /*2fe0*/  UMOV UR4, 0x40 ;  /* 0x0000004000047882 */ /* 0x000fe20000000000 */
[----:B------:R-:W-:Y:S01]  /*2ff0*/  NOP ;  /* 0x0000000000007918 */ /* 0x000fe20000000000 */
[----:B------:R-:W-:Y:S01]  /*3000*/  ULEA UR5, UR47, UR4, 0x18 ;  /* 0x000000042f057291 */ /* 0x000fe2000f8ec0ff */
[----:B------:R-:W-:Y:S02]  /*3010*/  UMOV UR6, 0x400 ;  /* 0x0000040000067882 */ /* 0x000fe40000000000 */
[----:B------:R-:W-:-:S06]  /*3020*/  ULEA UR6, UR47, UR6, 0x18 ;  /* 0x000000062f067291 */ /* 0x000fcc000f8ec0ff */
[----:B------:R-:W2:Y:S02]  /*3030*/  LDS.U8 R0, [UR5+0x1c] ;  /* 0x00001c05ff007984 */ /* 0x000ea40008000000 */
[----:B--2---:R-:W-:-:S13]  /*3040*/  ISETP.NE.AND P0, PT, R0, RZ, PT ;  /* 0x000000ff0000720c */ /* 0x004fda0003f05270 */
[----:B------:R-:W-:Y:S05]  /*3050*/  @P0 BRA `(.L_x_54) ;  /* 0x0000000000580947 */ /* 0x000fea0003800000 */
[----:B------:R-:W-:-:S13]  /*3060*/  ELECT P0, URZ, PT ;  /* 0x0000000000ff782f */ /* 0x000fda0003800000 */
[----:B------:R-:W-:Y:S05]  /*3070*/  @!P0 BRA `(.L_x_55) ;  /* 0x0000000000608947 */ /* 0x000fea0003800000 */
[----:B------:R-:W-:Y:S01]  /*3080*/  UMOV UR4, 0x10 ;  /* 0x0000001000047882 */ /* 0x000fe20000000000 */
[----:B------:R-:W-:Y:S01]  /*3090*/  HFMA2 R0, -RZ, RZ, 0, 5.9604644775390625e-08 ;  /* 0x00000001ff007431 */ /* 0x000fe200000001ff */
[----:B------:R-:W-:-:S03]  /*30a0*/  MOV R3, 0xffff ;  /* 0x0000ffff00037802 */ /* 0x000fc60000000f00 */
[----:B------:R-:W-:Y:S04]  /*30b0*/  DEPBAR.LE SB2, 0x36 ;  /* 0x0000ad800000791a */ /* 0x000fe80000000000 */
[----:B------:R-:W2:Y:S02]  /*30c0*/  UTCATOMSWS.FIND_AND_SET.ALIGN UP0, UR4, UR4 ;  /* 0x00000004000475e3 */ /* 0x000ea40008000800 */
[----:B--2---:R-:W-:Y:S01]  /*30d0*/  MOV R4, UR4 ;  /* 0x0000000400047c02 */ /* 0x004fe20008000f00 */
[----:B------:R-:W-:Y:S06]  /*30e0*/  BRA.U UP0, `(.L_x_56) ;  /* 0x0000000100187547 */ /* 0x000fec000b800000 */
.L_x_57:
[----:B------:R-:W-:Y:S05]  /*30f0*/  NANOSLEEP 0x64 ;  /* 0x000000640000795d */ /* 0x000fea0003800000 */
[----:B------:R-:W-:-:S05]  /*3100*/  UMOV UR4, 0x10 ;  /* 0x0000001000047882 */ /* 0x000fca0000000000 */
[----:B------:R-:W-:Y:S04]  /*3110*/  DEPBAR.LE SB2, 0x36 ;  /* 0x0000ad800000791a */ /* 0x000fe80000000000 */
[----:B------:R-:W2:Y:S02]  /*3120*/  UTCATOMSWS.FIND_AND_SET.ALIGN UP0, UR4, UR4 ;  /* 0x00000004000475e3 */ /* 0x000ea40008000800 */
[----:B--2---:R-:W-:Y:S01]  /*3130*/  MOV R4, UR4 ;  /* 0x0000000400047c02 */ /* 0x004fe20008000f00 */
[----:B------:R-:W-:Y:S05]  /*3140*/  BRA.U !UP0, `(.L_x_57) ;  /* 0xfffffffd08e87547 */ /* 0x000fea000b83ffff */
.L_x_56:
[-C--:B------:R-:W-:Y:S02]  /*3150*/  SHF.L.U32 R3, R3, R4.reuse, RZ ;  /* 0x0000000403037219 */ /* 0x080fe400000006ff */
[----:B------:R-:W-:Y:S01]  /*3160*/  SHF.L.U32 R0, R0, R4, RZ ;  /* 0x0000000400007219 */ /* 0x000fe200000006ff */
[----:B------:R-:W-:Y:S02]  /*3170*/  IMAD.SHL.U32 R4, R4, 0x20, RZ ;  /* 0x0000002004047824 */ /* 0x000fe400078e00ff */
[----:B------:R2:W-:Y:S04]  /*3180*/  ATOMS.OR RZ, [UR5+0x14], R3 ;  /* 0x00001403ffff798c */ /* 0x0005e8000b000005 */
[----:B------:R2:W-:Y:S04]  /*3190*/  ATOMS.OR RZ, [UR5+0x18], R0 ;  /* 0x00001800ffff798c */ /* 0x0005e8000b000005 */
[----:B------:R2:W-:Y:S01]  /*31a0*/  STS [UR6+0x120], R4 ;  /* 0x00012004ff007988 */ /* 0x0005e20008000806 */
[----:B------:R-:W-:Y:S05]  /*31b0*/  BRA `(.L_x_55) ;  /* 0x0000000000107947 */ /* 0x000fea0003800000 */
.L_x_54:
[----:B------:R-:W-:Y:S02]  /*31c0*/  MOV R0, 0xffffffff ;  /* 0xffffffff00007802 */ /* 0x000fe40000000f00 */
[----:B------:R-:W-:-:S03]  /*31d0*/  MOV R4, 0x3200 ;  /* 0x0000320000047802 */ /* 0x000fc60000000f00 */
[----:B------:R2:W-:Y:S04]  /*31e0*/  STS [UR6+0x120], R0 ;  /* 0x00012000ff007988 */ /* 0x0005e80008000806 */
[----:B-12--5:R-:W-:Y:S05]  /*31f0*/  CALL.REL.NOINC `($__internal_1_$__cuda_sm10x_tcgen05_guardrail_trap_phase_invalid_during_alloc) ;  /* 0x00000070009c7944 */ /* 0x026fea0003c00000 */
.L_x_55:
[----:B------:R-:W-:Y:S05]  /*3200*/  WARPSYNC.ALL ;  /* 0x0000000000007948 */ /* 0x000fea0003800000 */
[----:B------:R-:W3:Y:S01]  /*3210*/  S2UR UR4, SR_CgaCtaId ;  /* 0x00000000000479c3 */ /* 0x000ee20000008800 */
[----:B------:R-:W-:Y:S01]  /*3220*/  UMOV UR41, 0x400 ;  /* 0x0000040000297882 */ /* 0x000fe20000000000 */
[----:B------:R-:W-:-:S06]  /*3230*/  NOP ;  /* 0x0000000000007918 */ /* 0x000fcc0000000000 */
[----:B------:R-:W-:Y:S06]  /*3240*/  BAR.ARV 0x6, 0xa0 ;  /* 0x0182800000007b1d */ /* 0x000fec0000002000 */
[----:B------:R-:W4:Y:S01]  /*3250*/  LDCU UR6, c[0x0][0x38c] ;  /* 0x00007180ff0677ac */ /* 0x000f220008000800 */
[----:B------:R-:W-:Y:S01]  /*3260*/  LOP3.LUT R2, R2, 0xffff, RZ, 0xc0, !PT ;  /* 0x0000ffff02027812 */ /* 0x000fe200078ec0ff */
[----:B------:R-:W-:Y:S01]  /*3270*/  IMAD.MOV.U32 R11, RZ, RZ, 0x1 ;  /* 0x00000001ff0b7424 */ /* 0x000fe200078e00ff */
[----:B------:R-:W-:Y:S01]  /*3280*/  CS2R R8, SRZ ;  /* 0x0000000000087805 */ /* 0x000fe2000001ff00 */
[----:B------:R-:W1:Y:S01]  /*3290*/  LDCU UR7, c[0x0][0x38c] ;  /* 0x00007180ff0777ac */ /* 0x000e620008000800 */
[----:B------:R-:W-:Y:S01]  /*32a0*/  R2UR UR42, R2 ;  /* 0x00000000022a72ca */ /* 0x000fe200000e0000 */
[----:B------:R-:W-:Y:S01]  /*32b0*/  IMAD.MOV.U32 R10, RZ, RZ, RZ ;  /* 0x000000ffff0a7224 */ /* 0x000fe200078e00ff */
[----:B------:R-:W-:Y:S01]  /*32c0*/  UMOV UR45, URZ ;  /* 0x000000ff002d7c82 */ /* 0x000fe20008000000 */
[----:B------:R-:W-:Y:S01]  /*32d0*/  UMOV UR39, URZ ;  /* 0x000000ff00277c82 */ /* 0x000fe20008000000 */
[----:B---3--:R-:W-:Y:S01]  /*32e0*/  ULEA UR41, UR4, UR41, 0x18 ;  /* 0x0000002904297291 */ /* 0x008fe2000f8ec0ff */
[----:B------:R-:W-:Y:S01]  /*32f0*/  UMOV UR62, 0x0 ;  /* 0x00000000003e7882 */ /* 0x000fe20000000000 */
[----:B------:R-:W-:-:S02]  /*3300*/  UMOV UR63, 0x4400490 ;  /* 0x04400490003f7882 */ /* 0x000fc40000000000 */
[----:B------:R-:W-:Y:S02]  /*3310*/  UIADD3 UR5, UPT, UPT, UR41, 0x8800, URZ ;  /* 0x0000880029057890 */ /* 0x000fe4000fffe0ff */
[----:B------:R-:W-:Y:S02]  /*3320*/  UIADD3 UR4, UPT, UPT, UR41, 0x10800, URZ ;  /* 0x0001080029047890 */ /* 0x000fe4000fffe0ff */
[----:B----4-:R-:W-:Y:S01]  /*3330*/  UIADD3 UR6, UPT, UPT, UR6, 0x7f, URZ ;  /* 0x0000007f06067890 */ /* 0x010fe2000fffe0ff */
[----:B--2---:R-:W2:Y:S01]  /*3340*/  LDS R0, [UR41+0x120] ;  /* 0x00012029ff007984 */ /* 0x004ea20008000800 */
[----:B------:R-:W-:Y:S02]  /*3350*/  USHF.R.U32.HI UR5, URZ, 0x4, UR5 ;  /* 0x00000004ff057899 */ /* 0x000fe40008011605 */
[----:B------:R-:W-:Y:S02]  /*3360*/  USHF.R.S32.HI UR47, URZ, 0x1f, UR6 ;  /* 0x0000001fff2f7899 */ /* 0x000fe40008011406 */
[----:B------:R-:W-:-:S02]  /*3370*/  USHF.R.U32.HI UR4, URZ, 0x4, UR4 ;  /* 0x00000004ff047899 */ /* 0x000fc40008011604 */
[----:B------:R-:W-:Y:S02]  /*3380*/  ULEA.HI UR47, UR47, UR6, URZ, 0x7 ;  /* 0x000000062f2f7291 */ /* 0x000fe4000f8f38ff */
[----:B------:R-:W-:Y:S02]  /*3390*/  ULOP3.LUT UR5, UR5, 0x3fff, URZ, 0xc0, !UPT ;  /* 0x00003fff05057892 */ /* 0x000fe4000f8ec0ff */
[----:B------:R-:W-:Y:S02]  /*33a0*/  USHF.R.S32.HI UR47, URZ, 0x7, UR47 ;  /* 0x00000007ff2f7899 */ /* 0x000fe4000801142f */
[----:B------:R-:W-:Y:S02]  /*33b0*/  ULOP3.LUT UR4, UR4, 0x3fff, URZ, 0xc0, !UPT ;  /* 0x00003fff04047892 */ /* 0x000fe4000f8ec0ff */
[----:B------:R-:W-:Y:S01]  /*33c0*/  UISETP.LT.AND UP0, UPT, UR47, 0x1, UPT ;  /* 0x000000012f00788c */ /* 0x000fe2000bf01270 */
[----:B------:R-:W-:Y:S01]  /*33d0*/  UMOV UR60, 0x0 ;  /* 0x00000000003c7882 */ /* 0x000fe20000000000 */
[----:B------:R-:W-:-:S02]  /*33e0*/  UMOV UR61, 0x4400490 ;  /* 0x04400490003d7882 */ /* 0x000fc40000000000 */
[----:B------:R-:W-:Y:S01]  /*33f0*/  USEL UR64, UR47, 0x1, !UP0 ;  /* 0x000000012f407887 */ /* 0x000fe2000c000000 */
[----:B------:R-:W-:Y:S01]  /*3400*/  UMOV UR58, 0x0 ;  /* 0x00000000003a7882 */ /* 0x000fe20000000000 */
[----:B------:R-:W-:Y:S01]  /*3410*/  UMOV UR59, 0x4400490 ;  /* 0x04400490003b7882 */ /* 0x000fe20000000000 */
[----:B------:R-:W-:Y:S01]  /*3420*/  UMOV UR56, 0x0 ;  /* 0x0000000000387882 */ /* 0x000fe20000000000 */
[----:B------:R-:W-:Y:S01]  /*3430*/  UMOV UR57, 0x4400490 ;  /* 0x0440049000397882 */ /* 0x000fe20000000000 */
[----:B------:R-:W-:Y:S01]  /*3440*/  UMOV UR54, 0x0 ;  /* 0x0000000000367882 */ /* 0x000fe20000000000 */
[----:B------:R-:W-:Y:S01]  /*3450*/  UMOV UR55, 0x4400490 ;  /* 0x0440049000377882 */ /* 0x000fe20000000000 */
[----:B------:R-:W-:Y:S01]  /*3460*/  UMOV UR52, 0x0 ;  /* 0x0000000000347882 */ /* 0x000fe20000000000 */
[----:B------:R-:W-:Y:S01]  /*3470*/  UMOV UR53, 0x4400490 ;  /* 0x0440049000357882 */ /* 0x000fe20000000000 */
[----:B------:R-:W-:Y:S02]  /*3480*/  ULOP3.LUT UR43, UR5, 0x10000, URZ, 0xfc, !UPT ;  /* 0x00010000052b7892 */ /* 0x000fe4000f8efcff */
[----:B------:R-:W-:-:S02]  /*3490*/  ULOP3.LUT UR44, UR4, 0x10000, URZ, 0xfc, !UPT ;  /* 0x00010000042c7892 */ /* 0x000fc4000f8efcff */
[----:B------:R-:W-:Y:S02]  /*34a0*/  UIADD3 UR64, UPT, UPT, -UR64, URZ, URZ ;  /* 0x000000ff40407290 */ /* 0x000fe4000fffe1ff */
[----:B-1----:R-:W-:Y:S01]  /*34b0*/  UISETP.GE.AND UP4, UPT, UR7, 0x1, UPT ;  /* 0x000000010700788c */ /* 0x002fe2000bf86270 */
[----:B------:R-:W-:Y:S01]  /*34c0*/  UMOV UR50, 0x0 ;  /* 0x0000000000327882 */ /* 0x000fe20000000000 */
[----:B------:R-:W-:Y:S01]  /*34d0*/  UMOV UR51, 0x4400490 ;  /* 0x0440049000337882 */ /* 0x000fe20000000000 */
[----:B------:R-:W-:Y:S01]  /*34e0*/  UMOV UR48, 0x0 ;  /* 0x0000000000307882 */ /* 0x000fe20000000000 */
[----:B--2---:R-:W-:Y:S01]  /*34f0*/  R2UR UR65, R0 ;  /* 0x00000000004172ca */ /* 0x004fe200000e0000 */
[----:B------:R-:W-:-:S14]  /*3500*/  UMOV UR49, 0x4400490 ;  /* 0x0440049000317882 */ /* 0x000fdc0000000000 */
.L_x_64:
[----:B------:R-:W-:Y:S02]  /*3510*/  LEA R0, R10, UR41, 0x3 ;  /* 0x000000290a007c11 */ /* 0x000fe4000f8e18ff */
[----:B------:R-:W-:Y:S02]  /*3520*/  SHF.L.U32 R5, R9, 0x1f, RZ ;  /* 0x0000001f09057819 */ /* 0x000fe400000006ff */
[----:B------:R-:W-:Y:S01]  /*3530*/  PLOP3.LUT P0, PT, PT, PT, UP4, 0x80, 0x8 ;  /* 0x000000000008781c */ /* 0x000fe20003f0f048 */
[----:B------:R-:W-:Y:S01]  /*3540*/  VIADD R3, R0, 0x80 ;  /* 0x0000008000037836 */ /* 0x000fe20000000000 */
[----:B-1----:R-:W1:Y:S02]  /*3550*/  SYNCS.PHASECHK.TRANS64.TRYWAIT P1, [R0+URZ+0x70], R5 ;  /* 0x00007005000075a7 */ /* 0x002e6400080211ff */
[----:B-1-3--:R-:W-:Y:S09]  /*3560*/  @!P1 BRA `(.L_x_58) ;  /* 0x0000006400c09947 */ /* 0x00aff20003800000 */
.L_x_147:
[----:B------:R-:W-:Y:S01]  /*3570*/  LEA R4, R10, UR41, 0x4 ;  /* 0x000000290a047c11 */ /* 0x000fe2000f8e20ff */
[----:B------:R-:W-:Y:S01]  /*3580*/  @UP4 ULEA UR4, UR39, UR41, 0x3 ;  /* 0x0000002927044291 */ /* 0x000fe2000f8e18ff */
[----:B------:R-:W-:Y:S01]  /*3590*/  PLOP3.LUT P2, PT, PT, PT, PT, 0x80, 0x8 ;  /* 0x000000000008781c */ /* 0x000fe20003f4f070 */
[----:B------:R-:W-:Y:S01]  /*35a0*/  ULEA UR46, UR45, UR41, 0x3 ;  /* 0x000000292d2e7291 */ /* 0x000fe2000f8e18ff */
[----:B------:R-:W-:Y:S02]  /*35b0*/  PRMT R3, RZ, 0x654, R3 ;  /* 0x00000654ff037816 */ /* 0x000fe40000000003 */
[----:B-1----:R-:W1:Y:S01]  /*35c0*/  LDS.128 R4, [R4+0x100] ;  /* 0x0001000004047984 */ /* 0x002e620000000c00 */
[----:B------:R-:W-:Y:S02]  /*35d0*/  @P0 SHF.L.U32 R2, R8, 0x1f, RZ ;  /* 0x0000001f08020819 */ /* 0x000fe400000006ff */
[----:B------:R-:W-:Y:S01]  /*35e0*/  SHF.L.U32 R0, R11, 0x1f, RZ ;  /* 0x0000001f0b007819 */ /* 0x000fe200000006ff */
[----:B------:R-:W-:Y:S01]  /*35f0*/  @!PT LDS RZ, [RZ] ;  /* 0x00000000fffff984 */ /* 0x000fe20000000800 */
[----:B------:R-:W-:Y:S01]  /*3600*/  @!PT LDS RZ, [RZ] ;  /* 0x00000000fffff984 */ /* 0x000fe20000000800 */
[----:B------:R-:W-:Y:S01]  /*3610*/  @!PT LDS RZ, [RZ] ;  /* 0x00000000fffff984 */ /* 0x000fe20000000800 */
[----:B------:R-:W-:Y:S01]  /*3620*/  @!PT LDS RZ, [RZ] ;  /* 0x00000000fffff984 */ /* 0x000fe20000000800 */
[----:B------:R2:W-:Y:S06]  /*3630*/  MEMBAR.ALL.CTA ;  /* 0x0000000000007992 */ /* 0x0005ec0000008000 */
[----:B--2---:R-:W2:Y:S02]  /*3640*/  FENCE.VIEW.ASYNC.S ;  /* 0x00000000000073c6 */ /* 0x004ea40000000000 */
[----:B--2---:R2:W-:Y:S01]  /*3650*/  SYNCS.ARRIVE.TRANS64.RED.A1T0 RZ, [R3+URZ], RZ ;  /* 0x000000ff03ff79a7 */ /* 0x0045e200081004ff */
[----:B------:R2:W3:Y:S01]  /*3660*/  @P0 SYNCS.PHASECHK.TRANS64.TRYWAIT P2, [UR4], R2 ;  /* 0x00000002ff0005a7 */ /* 0x0004e20008041104 */
[----:B------:R-:W-:Y:S01]  /*3670*/  ULEA.HI UR4, UR45, UR45, URZ, 0x1 ;  /* 0x0000002d2d047291 */ /* 0x000fe2000f8f08ff */
[----:B-1----:R-:W-:-:S03]  /*3680*/  LOP3.LUT P1, RZ, R6, 0x1, RZ, 0xc0, !PT ;  /* 0x0000000106ff7812 */ /* 0x002fc6000782c0ff */
[----:B------:R-:W-:Y:S02]  /*3690*/  USHF.L.U32 UR5, UR4, 0x7, URZ ;  /* 0x0000000704057899 */ /* 0x000fe400080006ff */
[----:B------:R-:W-:Y:S02]  /*36a0*/  ULOP3.LUT UR36, UR4, 0xffe, URZ, 0xc0, !UPT ;  /* 0x00000ffe04247892 */ /* 0x000fe4000f8ec0ff */
[----:B------:R-:W-:Y:S02]  /*36b0*/  ULOP3.LUT UR4, UR5, 0xffffff00, URZ, 0xc0, !UPT ;  /* 0xffffff0005047892 */ /* 0x000fe4000f8ec0ff */
[----:B------:R-:W-:Y:S02]  /*36c0*/  UIADD3 UR36, UPT, UPT, -UR36, UR45, URZ ;  /* 0x0000002d24247290 */ /* 0x000fe4000fffe1ff */
[----:B------:R-:W-:Y:S01]  /*36d0*/  UIADD3 UR4, UPT, UPT, UR65, UR4, URZ ;  /* 0x0000000441047290 */ /* 0x000fe2000fffe0ff */
[----:B------:R-:W1:Y:S03]  /*36e0*/  SYNCS.PHASECHK.TRANS64.TRYWAIT P0, [UR46+0xb0], R0 ;  /* 0x0000b000ff0075a7 */ /* 0x000e66000800112e */
[----:B------:R-:W-:Y:S01]  /*36f0*/  ULEA UR36, UR36, UR4, 0x14 ;  /* 0x0000000424247291 */ /* 0x000fe2000f8ea0ff */
[----:B-123--:R-:W-:Y:S11]  /*3700*/  @!P0 BRA `(.L_x_59) ;  /* 0x00000064006c8947 */ /* 0x00eff60003800000 */
.L_x_149:
[----:B------:R-:W-:Y:S01]  /*3710*/  IADD3 R10, PT, PT, R10, 0x1, RZ ;  /* 0x000000010a0a7810 */ /* 0x000fe20007ffe0ff */
[----:B------:R-:W-:Y:S06]  /*3720*/  BRA.U !UP4, `(.L_x_60) ;  /* 0x000000050c107547 */ /* 0x000fec000b800000 */
[----:B------:R-:W-:Y:S01]  /*3730*/  UPLOP3.LUT UP2, UPT, UPT, UPT, UPT, 0x40, 0x4 ;  /* 0x000000000004789c */ /* 0x000fe20003f4e870 */
[----:B------:R-:W-:Y:S01]  /*3740*/  UMOV UR38, UR64 ;  /* 0x0000004000267c82 */ /* 0x000fe20008000000 */
[----:B------:R-:W-:Y:S01]  /*3750*/  UMOV UR37, UR47 ;  /* 0x0000002f00257c82 */ /* 0x000fe20008000000 */
[----:B------:R-:W-:-:S08]  /*3760*/  UMOV UR5, UR39 ;  /* 0x0000002700057c82 */ /* 0x000fd00008000000 */
.L_x_63:
[----:B------:R-:W-:Y:S02]  /*3770*/  UIADD3 UR38, UPT, UPT, UR38, 0x1, URZ ;  /* 0x0000000126267890 */ /* 0x000fe4000fffe0ff */
[----:B------:R-:W-:Y:S02]  /*3780*/  ULEA UR7, UR5, UR41, 0x3 ;  /* 0x0000002905077291 */ /* 0x000fe4000f8e18ff */
[----:B------:R-:W-:Y:S01]  /*3790*/  UISETP.NE.AND UP3, UPT, UR38, URZ, UPT ;  /* 0x000000ff2600728c */ /* 0x000fe2000bf65270 */
[----:B--23--:R-:W-:Y:S10]  /*37a0*/  @P2 BRA `(.L_x_61) ;  /* 0x00000000000c2947 */ /* 0x00cff40003800000 */
[----:B-1----:R-:W-:Y:S04]  /*37b0*/  SHF.L.U32 R3, R8, 0x1f, RZ ;  /* 0x0000001f08037819 */ /* 0x002fe800000006ff */
[----:B------:R-:W1:Y:S02]  /*37c0*/  SYNCS.PHASECHK.TRANS64.TRYWAIT P0, [UR7], R3 ;  /* 0x00000003ff0075a7 */ /* 0x000e640008001107 */
[----:B-1----:R-:W-:Y:S05]  /*37d0*/  @!P0 BRA `(.L_x_62) ;  /* 0x0000006400508947 */ /* 0x002fea0003800000 */
.L_x_61:
[----:B------:R-:W-:Y:S01]  /*37e0*/  UISETP.NE.AND UP0, UPT, UR37, 0x1, UPT ;  /* 0x000000012500788c */ /* 0x000fe2000bf05270 */
[----:B------:R-:W-:Y:S01]  /*37f0*/  PLOP3.LUT P2, PT, PT, PT, PT, 0x80, 0x8 ;  /* 0x000000000008781c */ /* 0x000fe20003f4f070 */
[----:B------:R-:W-:Y:S02]  /*3800*/  UIADD3 UR4, UPT, UPT, UR5, 0x1, URZ ;  /* 0x0000000105047890 */ /* 0x000fe4000fffe0ff */
[----:B------:R-:W-:Y:S02]  /*3810*/  UIADD3 UR40, UPT, UPT, UR7, 0x10, URZ ;  /* 0x0000001007287890 */ /* 0x000fe4000fffe0ff */
[----:B------:R-:W-:Y:S01]  /*3820*/  UISETP.NE.AND UP1, UPT, UR4, 0x2, UPT ;  /* 0x000000020400788c */ /* 0x000fe2000bf25270 */
[----:B------:R-:W-:Y:S01]  /*3830*/  PLOP3.LUT P0, PT, PT, PT, UP0, 0x80, 0x8 ;  /* 0x000000000008781c */ /* 0x000fe20003f0f008 */
[----:B------:R-:W-:Y:S02]  /*3840*/  UIADD3 UR37, UPT, UPT, UR37, -0x1, URZ ;  /* 0xffffffff25257890 */ /* 0x000fe4000fffe0ff */
[----:B------:R-:W-:Y:S02]  /*3850*/  USEL UR6, URZ, 0x1, UP1 ;  /* 0x00000001ff067887 */ /* 0x000fe40008800000 */
[----:B------:R-:W-:Y:S01]  /*3860*/  USEL UR39, UR4, URZ, UP1 ;  /* 0x000000ff04277287 */ /* 0x000fe20008800000 */
[----:B------:R-:W-:Y:S01]  /*3870*/  UMOV UR7, 0x40004040 ;  /* 0x4000404000077882 */ /* 0x000fe20000000000 */
[----:B------:R-:W-:Y:S02]  /*3880*/  UMOV UR35, 0x40004040 ;  /* 0x4000404000237882 */ /* 0x000fe40000000000 */
[----:B------:R-:W-:Y:S01]  /*3890*/  @UP0 ULEA UR4, UR39, UR41, 0x3 ;  /* 0x0000002927040291 */ /* 0x000fe2000f8e18ff */
[----:B------:R-:W-:Y:S01]  /*38a0*/  LOP3.LUT R8, R8, UR6, RZ, 0x3c, !PT ;  /* 0x0000000608087c12 */ /* 0x000fe2000f8e3cff */
[----:B------:R-:W-:Y:S01]  /*38b0*/  ULEA UR6, UR5, UR44, 0xc ;  /* 0x0000002c05067291 */ /* 0x000fe2000f8e60ff */
[----:B------:R-:W-:Y:S02]  /*38c0*/  UMOV UR33, 0x40004040 ;  /* 0x4000404000217882 */ /* 0x000fe40000000000 */
[----:B-1----:R-:W-:Y:S01]  /*38d0*/  @P0 SHF.L.U32 R0, R8, 0x1f, RZ ;  /* 0x0000001f08000819 */ /* 0x002fe200000006ff */
[----:B------:R-:W-:Y:S02]  /*38e0*/  UIADD3 UR34, UPT, UPT, UR6, 0x2, URZ ;  /* 0x0000000206227890 */ /* 0x000fe4000fffe0ff */
[----:B------:R-:W-:Y:S01]  /*38f0*/  UIADD3 UR30, UPT, UPT, UR6, 0x4, URZ ;  /* 0x00000004061e7890 */ /* 0x000fe2000fffe0ff */
[----:B------:R2:W3:Y:S01]  /*3900*/  @P0 SYNCS.PHASECHK.TRANS64.TRYWAIT P2, [UR4], R0 ;  /* 0x00000000ff0005a7 */ /* 0x0004e20008041104 */
[----:B------:R-:W-:Y:S02]  /*3910*/  ULEA UR4, UR5, UR43, 0xa ;  /* 0x0000002b05047291 */ /* 0x000fe4000f8e50ff */
[----:B------:R-:W-:Y:S02]  /*3920*/  UIADD3 UR26, UPT, UPT, UR6, 0x6, URZ ;  /* 0x00000006061a7890 */ /* 0x000fe4000fffe0ff */
        /* <DEDUP_REMOVED lines=10> */
[----:B------:R-:W-:Y:S01]  /*39d0*/  UIADD3 UR8, UPT, UPT, UR4, 0x206, URZ ;  /* 0x0000020604087890 */ /* 0x000fe2000fffe0ff */
[----:B------:R-:W-:Y:S01]  /*39e0*/  UMOV UR5, 0x40004040 ;  /* 0x4000404000057882 */ /* 0x000fe20000000000 */
[----:B------:R-:W-:Y:S01]  /*39f0*/  UMOV UR31, 0x40004040 ;  /* 0x40004040001f7882 */ /* 0x000fe20000000000 */
[----:B------:R1:W-:Y:S01]  /*3a00*/  UTCHMMA gdesc[UR4], gdesc[UR6], tmem[UR36], tmem[UR62], idesc[UR63], UP2 ;  /* 0x00ff3e06040075ea */ /* 0x0003e20009000024 */
[----:B------:R-:W-:Y:S01]  /*3a10*/  UPLOP3.LUT UP2, UPT, UPT, UPT, UPT, 0x80, 0x8 ;  /* 0x000000000008789c */ /* 0x000fe20003f4f070 */
[----:B------:R2:W-:Y:S01]  /*3a20*/  UTCHMMA gdesc[UR32], gdesc[UR34], tmem[UR36], tmem[UR60], idesc[UR61], UPT ;  /* 0x00ff3c22200075ea */ /* 0x0005e2000b800024 */
[----:B------:R-:W-:Y:S01]  /*3a30*/  UMOV UR29, 0x40004040 ;  /* 0x40004040001d7882 */ /* 0x000fe20000000000 */
[----:B------:R-:W-:Y:S01]  /*3a40*/  UMOV UR27, 0x40004040 ;  /* 0x40004040001b7882 */ /* 0x000fe20000000000 */
        /* <DEDUP_REMOVED lines=12> */
[----:B------:R-:W-:Y:S01]  /*3b10*/  UMOV UR9, 0x40004040 ;  /* 0x4000404000097882 */ /* 0x000fe20000000000 */
[----:B------:R2:W-:Y:S01]  /*3b20*/  UTCHMMA gdesc[UR12], gdesc[UR14], tmem[UR36], tmem[UR50], idesc[UR51], UPT ;  /* 0x00ff320e0c0075ea */ /* 0x0005e2000b800024 */
[----:B------:R2:W-:Y:S01]  /*3b30*/  UTCHMMA gdesc[UR8], gdesc[UR10], tmem[UR36], tmem[UR48], idesc[UR49], UPT ;  /* 0x00ff300a080075ea */ /* 0x0005e2000b800024 */
[----:B------:R2:W-:Y:S01]  /*3b40*/  UTCBAR.MULTICAST [UR40], URZ, UR42 ;  /* 0x000000ff280073e9 */ /* 0x0005e2000800082a */
[----:B-1----:R-:W-:Y:S01]  /*3b50*/  UMOV UR5, UR39 ;  /* 0x0000002700057c82 */ /* 0x002fe20008000000 */
[----:B------:R-:W-:Y:S05]  /*3b60*/  BRA.U UP3, `(.L_x_63) ;  /* 0xfffffffd03007547 */ /* 0x000fea000b83ffff */
.L_x_60:
[----:B------:R-:W-:Y:S01]  /*3b70*/  UIADD3 UR4, UPT, UPT, UR45, 0x1, URZ ;  /* 0x000000012d047890 */ /* 0x000fe2000fffe0ff */
[C---:B------:R-:W-:Y:S01]  /*3b80*/  ISETP.NE.AND P0, PT, R10.reuse, 0x2, PT ;  /* 0x000000020a00780c */ /* 0x040fe20003f05270 */
[----:B------:R-:W-:Y:S02]  /*3b90*/  UIADD3 UR5, UPT, UPT, UR46, 0x90, URZ ;  /* 0x000000902e057890 */ /* 0x000fe4000fffe0ff */
[----:B------:R-:W-:Y:S01]  /*3ba0*/  UISETP.NE.AND UP0, UPT, UR4, 0x4, UPT ;  /* 0x000000040400788c */ /* 0x000fe2000bf05270 */
[----:B-12---:R-:W-:Y:S02]  /*3bb0*/  SEL R0, RZ, 0x1, P0 ;  /* 0x00000001ff007807 */ /* 0x006fe40000000000 */
[----:B------:R-:W-:Y:S01]  /*3bc0*/  SEL R10, R10, RZ, P0 ;  /* 0x000000ff0a0a7207 */ /* 0x000fe20000000000 */
[----:B------:R-:W-:Y:S01]  /*3bd0*/  USEL UR6, URZ, 0x1, UP0 ;  /* 0x00000001ff067887 */ /* 0x000fe20008000000 */
[----:B------:R-:W-:Y:S01]  /*3be0*/  LOP3.LUT R9, R9, R0, RZ, 0x3c, !PT ;  /* 0x0000000009097212 */ /* 0x000fe200078e3cff */
[----:B------:R-:W-:Y:S01]  /*3bf0*/  USEL UR45, UR4, URZ, UP0 ;  /* 0x000000ff042d7287 */ /* 0x000fe20008000000 */
[----:B------:R1:W-:Y:S03]  /*3c00*/  UTCBAR [UR5], URZ ;  /* 0x000000ff050073e9 */ /* 0x0003e600080000ff */
[----:B------:R-:W-:Y:S01]  /*3c10*/  LOP3.LUT R11, R11, UR6, RZ, 0x3c, !PT ;  /* 0x000000060b0b7c12 */ /* 0x000fe2000f8e3cff */
[----:B------:R-:W-:Y:S07]  /*3c20*/  @P1 BRA `(.L_x_64) ;  /* 0xfffffff800381947 */ /* 0x000fee000383ffff */
[----:B------:R-:W2:Y:S01]  /*3c30*/  S2UR UR8, SR_CgaCtaId ;  /* 0x00000000000879c3 */ /* 0x000ea20000008800 */
[----:B------:R-:W-:Y:S01]  /*3c40*/  ELECT P0, URZ, PT ;  /* 0x0000000000ff782f */ /* 0x000fe20003800000 */
[----:B------:R-:W-:Y:S01]  /*3c50*/  IMAD.MOV.U32 R0, RZ, RZ, 0x1 ;  /* 0x00000001ff007424 */ /* 0x000fe200078e00ff */
[----:B------:R-:W-:Y:S01]  /*3c60*/  UIADD3 UR41, UPT, UPT, UR41, 0xb0, URZ ;  /* 0x000000b029297890 */ /* 0x000fe2000fffe0ff */
[----:B------:R-:W-:Y:S01]  /*3c70*/  SHF.L.U32 R3, R11, 0x1f, RZ ;  /* 0x0000001f0b037819 */ /* 0x000fe200000006ff */
[----:B------:R-:W-:-:S03]  /*3c80*/  UMOV UR4, 0x40 ;  /* 0x0000004000047882 */ /* 0x000fc60000000000 */
[----:B------:R-:W-:Y:S01]  /*3c90*/  UVIRTCOUNT.DEALLOC.SMPOOL 0x80 ;  /* 0x000000800000784c */ /* 0x000fe20000000000 */
[----:B--2---:R-:W-:Y:S02]  /*3ca0*/  ULEA UR8, UR8, UR4, 0x18 ;  /* 0x0000000408087291 */ /* 0x004fe4000f8ec0ff */
[----:B------:R-:W-:-:S07]  /*3cb0*/  ULEA UR4, UR45, UR41, 0x3 ;  /* 0x000000292d047291 */ /* 0x000fce000f8e18ff */
[----:B------:R2:W-:Y:S02]  /*3cc0*/  @P0 STS.U8 [UR8+0x1c], R0 ;  /* 0x00001c00ff000988 */ /* 0x0005e40008000008 */
[----:B------:R-:W4:Y:S02]  /*3cd0*/  SYNCS.PHASECHK.TRANS64.TRYWAIT P0, [UR4], R3 ;  /* 0x00000003ff0075a7 */ /* 0x000f240008001104 */
[----:B--2-4-:R-:W-:Y:S05]  /*3ce0*/  @!P0 BRA `(.L_x_65) ;  /* 0x0000006000248947 */ /* 0x014fea0003800000 */
.L_x_152:
[----:B------:R-:W-:-:S04]  /*3cf0*/  UIADD3 UR4, UPT, UPT, UR45, 0x1, URZ ;  /* 0x000000012d047890 */ /* 0x000fc8000fffe0ff */
[----:B------:R-:W-:-:S04]  /*3d00*/  UISETP.NE.AND UP0, UPT, UR4, 0x4, UPT ;  /* 0x000000040400788c */ /* 0x000fc8000bf05270 */
[----:B------:R-:W-:Y:S02]  /*3d10*/  USEL UR6, URZ, 0x1, UP0 ;  /* 0x00000001ff067887 */ /* 0x000fe40008000000 */
[----:B------:R-:W-:-:S04]  /*3d20*/  USEL UR4, UR4, URZ, UP0 ;  /* 0x000000ff04047287 */ /* 0x000fc80008000000 */
[----:B-1----:R-:W-:Y:S01]  /*3d30*/  ULEA UR5, UR4, UR41, 0x3 ;  /* 0x0000002904057291 */ /* 0x002fe2000f8e18ff */
[----:B------:R-:W-:-:S04]  /*3d40*/  LOP3.LUT R2, R11, UR6, RZ, 0x3c, !PT ;  /* 0x000000060b027c12 */ /* 0x000fc8000f8e3cff */
[----:B--2---:R-:W-:-:S04]  /*3d50*/  SHF.L.U32 R3, R2, 0x1f, RZ ;  /* 0x0000001f02037819 */ /* 0x004fc800000006ff */
[----:B------:R-:W1:Y:S02]  /*3d60*/  SYNCS.PHASECHK.TRANS64.TRYWAIT P0, [UR5], R3 ;  /* 0x00000003ff0075a7 */ /* 0x000e640008001105 */
[----:B-1----:R-:W-:Y:S05]  /*3d70*/  @!P0 BRA `(.L_x_66) ;  /* 0x0000006000188947 */ /* 0x002fea0003800000 */
.L_x_154:
[----:B------:R-:W-:-:S04]  /*3d80*/  UIADD3 UR4, UPT, UPT, UR4, 0x1, URZ ;  /* 0x0000000104047890 */ /* 0x000fc8000fffe0ff */
[----:B------:R-:W-:-:S04]  /*3d90*/  UISETP.NE.AND UP0, UPT, UR4, 0x4, UPT ;  /* 0x000000040400788c */ /* 0x000fc8000bf05270 */
[----:B------:R-:W-:Y:S02]  /*3da0*/  USEL UR6, URZ, 0x1, UP0 ;  /* 0x00000001ff067887 */ /* 0x000fe40008000000 */
[----:B------:R-:W-:-:S04]  /*3db0*/  USEL UR4, UR4, URZ, UP0 ;  /* 0x000000ff04047287 */ /* 0x000fc80008000000 */
[----:B------:R-:W-:Y:S01]  /*3dc0*/  ULEA UR5, UR4, UR41, 0x3 ;  /* 0x0000002904057291 */ /* 0x000fe2000f8e18ff */
[----:B------:R-:W-:-:S04]  /*3dd0*/  LOP3.LUT R2, R2, UR6, RZ, 0x3c, !PT ;  /* 0x0000000602027c12 */ /* 0x000fc8000f8e3cff */
[----:B-1----:R-:W-:-:S04]  /*3de0*/  SHF.L.U32 R3, R2, 0x1f, RZ ;  /* 0x0000001f02037819 */ /* 0x002fc800000006ff */
[----:B------:R-:W1:Y:S02]  /*3df0*/  SYNCS.PHASECHK.TRANS64.TRYWAIT P0, [UR5], R3 ;  /* 0x00000003ff0075a7 */ /* 0x000e640008001105 */
[----:B-1----:R-:W-:Y:S05]  /*3e00*/  @!P0 BRA `(.L_x_67) ;  /* 0x00000060000c8947 */ /* 0x002fea0003800000 */
.L_x_156:
[----:B------:R-:W-:-:S04]  /*3e10*/  UIADD3 UR4, UPT, UPT, UR4, 0x1, URZ ;  /* 0x0000000104047890 */ /* 0x000fc8000fffe0ff */
[----:B------:R-:W-:-:S04]  /*3e20*/  UISETP.NE.AND UP0, UPT, UR4, 0x4, UPT ;  /* 0x000000040400788c */ /* 0x000fc8000bf05270 */
[----:B------:R-:W-:Y:S02]  /*3e30*/  USEL UR5, URZ, 0x1, UP0 ;  /* 0x00000001ff057887 */ /* 0x000fe40008000000 */
[----:B------:R-:W-:-:S04]  /*3e40*/  USEL UR4, UR4, URZ, UP0 ;  /* 0x000000ff04047287 */ /* 0x000fc80008000000 */
[----:B------:R-:W-:Y:S01]  /*3e50*/  ULEA UR4, UR4, UR41, 0x3 ;  /* 0x0000002904047291 */ /* 0x000fe2000f8e18ff */
[----:B-1----:R-:W-:-:S04]  /*3e60*/  LOP3.LUT R3, R2, UR5, RZ, 0x3c, !PT ;  /* 0x0000000502037c12 */ /* 0x002fc8000f8e3cff */
[----:B------:R-:W-:-:S04]  /*3e70*/  SHF.L.U32 R3, R3, 0x1f, RZ ;  /* 0x0000001f03037819 */ /* 0x000fc800000006ff */
[----:B------:R-:W1:Y:S02]  /*3e80*/  SYNCS.PHASECHK.TRANS64.TRYWAIT P0, [UR4], R3 ;  /* 0x00000003ff0075a7 */ /* 0x000e640008001104 */
[----:B-1----:R-:W-:Y:S05]  /*3e90*/  @!P0 BRA `(.L_x_68) ;  /* 0x0000006000008947 */ /* 0x002fea0003800000 */
.L_x_158:
[----:B------:R-:W-:Y:S01]  /*3ea0*/  NOP ;  /* 0x0000000000007918 */ /* 0x000fe20000000000 */
[----:B-1----:R-:W1:Y:S01]  /*3eb0*/  LDS R0, [UR8+0x14] ;  /* 0x00001408ff007984 */ /* 0x002e620008000800 */
[----:B------:R-:W-:Y:S01]  /*3ec0*/  ULOP3.LUT UR4, UR65, 0xffff, URZ, 0xc0, !UPT ;  /* 0x0000ffff41047892 */ /* 0x000fe2000f8ec0ff */
[----:B------:R-:W-:Y:S01]  /*3ed0*/  UMOV UR5, 0xffff ;  /* 0x0000ffff00057882 */ /* 0x000fe20000000000 */
[----:B------:R-:W-:Y:S02]  /*3ee0*/  UMOV UR6, 0x1 ;  /* 0x0000000100067882 */ /* 0x000fe40000000000 */
[----:B------:R-:W-:-:S04]  /*3ef0*/  USHF.R.U32.HI UR4, URZ, 0x5, UR4 ;  /* 0x00000005ff047899 */ /* 0x000fc80008011604 */
[----:B------:R-:W-:Y:S02]  /*3f00*/  USHF.L.U32 UR5, UR5, UR4, URZ ;  /* 0x0000000405057299 */ /* 0x000fe400080006ff */
[----:B------:R-:W-:-:S04]  /*3f10*/  USHF.L.U32 UR4, UR6, UR4, URZ ;  /* 0x0000000406047299 */ /* 0x000fc800080006ff */
[----:B-1----:R-:W-:-:S04]  /*3f20*/  LOP3.LUT R0, R0, UR5, RZ, 0xc0, !PT ;  /* 0x0000000500007c12 */ /* 0x002fc8000f8ec0ff */
[----:B------:R-:W-:-:S13]  /*3f30*/  ISETP.NE.AND P0, PT, R0, UR5, PT ;  /* 0x0000000500007c0c */ /* 0x000fda000bf05270 */
[----:B------:R-:W-:Y:S05]  /*3f40*/  @P0 BRA `(.L_x_69) ;  /* 0x0000000000580947 */ /* 0x000fea0003800000 */
[----:B------:R-:W1:Y:S02]  /*3f50*/  LDS R0, [UR8+0x18] ;  /* 0x00001808ff007984 */ /* 0x000e640008000800 */
[----:B-1----:R-:W-:-:S04]  /*3f60*/  LOP3.LUT R0, R0, UR4, RZ, 0xc0, !PT ;  /* 0x0000000400007c12 */ /* 0x002fc8000f8ec0ff */
[----:B------:R-:W-:-:S13]  /*3f70*/  ISETP.NE.AND P0, PT, R0, UR4, PT ;  /* 0x0000000400007c0c */ /* 0x000fda000bf05270 */
[----:B------:R-:W-:Y:S05]  /*3f80*/  @P0 BRA `(.L_x_70) ;  /* 0x00000000003c0947 */ /* 0x000fea0003800000 */
[----:B------:R-:W1:Y:S01]  /*3f90*/  S2R R2, SR_LANEID ;  /* 0x0000000000027919 */ /* 0x000e620000000000 */
[----:B------:R-:W-:Y:S01]  /*3fa0*/  ULOP3.LUT UR5, URZ, UR5, URZ, 0x33, !UPT ;  /* 0x00000005ff057292 */ /* 0x000fe2000f8e33ff */
[----:B------:R-:W-:Y:S01]  /*3fb0*/  LOP3.LUT R4, RZ, UR4, RZ, 0x33, !PT ;  /* 0x00000004ff047c12 */ /* 0x000fe2000f8e33ff */
[----:B------:R-:W-:Y:S02]  /*3fc0*/  VOTEU.ANY UR4, UPT, PT ;  /* 0x0000000000047886 */ /* 0x000fe400038e0100 */
[----:B------:R-:W-:Y:S01]  /*3fd0*/  UFLO.U32 UR4, UR4 ;  /* 0x00000004000472bd */ /* 0x000fe200080e0000 */
[----:B------:R-:W2:Y:S01]  /*3fe0*/  REDUX UR6, R4 ;  /* 0x00000000040673c4 */ /* 0x000ea20000000000 */
[----:B------:R-:W-:-:S06]  /*3ff0*/  IMAD.U32 R0, RZ, RZ, UR5 ;  /* 0x00000005ff007e24 */ /* 0x000fcc000f8e00ff */
[----:B------:R4:W-:Y:S01]  /*4000*/  UTCATOMSWS.AND URZ, UR5 ;  /* 0x0000000500ff79e3 */ /* 0x0009e20008000000 */
[----:B------:R-:W3:Y:S01]  /*4010*/  REDUX UR7, R0 ;  /* 0x00000000000773c4 */ /* 0x000ee20000000000 */
[----:B-1----:R-:W-:Y:S01]  /*4020*/  ISETP.EQ.U32.AND P0, PT, R2, UR4, PT ;  /* 0x0000000402007c0c */ /* 0x002fe2000bf02070 */
[----:B--2---:R-:W-:Y:S01]  /*4030*/  IMAD.U32 R2, RZ, RZ, UR6 ;  /* 0x00000006ff027e24 */ /* 0x004fe2000f8e00ff */
[----:B---3--:R-:W-:-:S11]  /*4040*/  MOV R3, UR7 ;  /* 0x0000000700037c02 */ /* 0x008fd60008000f00 */
[----:B------:R4:W-:Y:S04]  /*4050*/  @P0 ATOMS.AND RZ, [UR8+0x14], R3 ;  /* 0x00001403ffff098c */ /* 0x0009e8000a800008 */
[----:B------:R4:W-:Y:S01]  /*4060*/  @P0 ATOMS.AND RZ, [UR8+0x18], R2 ;  /* 0x00001802ffff098c */ /* 0x0009e2000a800008 */
[----:B------:R-:W-:Y:S05]  /*4070*/  BRA `(.L_x_71) ;  /* 0x0000000000147947 */ /* 0x000fea0003800000 */
.L_x_70:
[----:B------:R-:W-:Y:S02]  /*4080*/  MOV R2, 0x40a0 ;  /* 0x000040a000027802 */ /* 0x000fe40000000f00 */
[----:B---3-5:R-:W-:Y:S05]  /*4090*/  CALL.REL.NOINC `($__internal_0_$__cuda_sm10x_tcgen05_guardrail_trap_col_being_dealloced_not_returned_by_alloc) ;  /* 0x0000006000e87944 */ /* 0x028fea0003c00000 */
[----:B------:R-:W-:Y:S05]  /*40a0*/  BRA `(.L_x_71) ;  /* 0x0000000000087947 */ /* 0x000fea0003800000 */
.L_x_69:
[----:B------:R-:W-:Y:S02]  /*40b0*/  MOV R2, 0x40d0 ;  /* 0x000040d000027802 */ /* 0x000fe40000000f00 */
[----:B---3-5:R-:W-:Y:S05]  /*40c0*/  CALL.REL.NOINC `($__internal_2_$__cuda_sm10x_tcgen05_guardrail_trap_unallocated_columns_being_dealloced) ;  /* 0x0000006000f47944 */ /* 0x028fea0003c00000 */
.L_x_71:
[----:B------:R-:W-:Y:S01]  /*40d0*/  NOP ;  /* 0x0000000000007918 */ /* 0x000fe20000000000 */
[----:B----4-:R-:W-:Y:S05]  /*40e0*/  EXIT ;  /* 0x000000000000794d */ /* 0x010fea0003800000 */
.L_x_53:
[----:B------:R-:W-:-:S09]  /*40f0*/  UISETP.NE.OR UP0, UPT, UR18, 0x3, !UP3 ;  /* 0x000000031200788c */ /* 0x000fd2000df05670 */
[----:B------:R-:W-:Y:S05]  /*4100*/  BRA.U UP0, `(.L_x_72) ;  /* 0x0000001100807547 */ /* 0x000fea000b800000 */
[----:B------:R-:W2:Y:S01]  /*4110*/  LDCU.64 UR4, c[0x0][0x888] ;  /* 0x00011100ff0477ac */ /* 0x000ea20008000a00 */
[----:B------:R-:W3:Y:S01]  /*4120*/  LDC.64 R12, c[0x0][0x348] ;  /* 0x0000d200ff0c7b82 */ /* 0x000ee20000000a00 */
[----:B------:R-:W-:Y:S02]  /*4130*/  HFMA2 R9, -RZ, RZ, 0, 0 ;  /* 0x00000000ff097431 */ /* 0x000fe400000001ff */
[----:B------:R-:W-:Y:S01]  /*4140*/  IMAD.MOV.U32 R11, RZ, RZ, 0x1 ;  /* 0x00000001ff0b7424 */ /* 0x000fe200078e00ff */
[----:B------:R-:W4:Y:S01]  /*4150*/  LDCU UR38, c[0x0][0x370] ;  /* 0x00006e00ff2677ac */ /* 0x000f220008000800 */
[----:B------:R-:W-:Y:S01]  /*4160*/  IMAD.MOV.U32 R10, RZ, RZ, RZ ;  /* 0x000000ffff0a7224 */ /* 0x000fe200078e00ff */
[----:B------:R-:W-:Y:S01]  /*4170*/  MOV R3, 0x2000 ;  /* 0x0000200000037802 */ /* 0x000fe20000000f00 */
[----:B------:R-:W4:Y:S01]  /*4180*/  LDCU.128 UR48, c[0x0][0xb10] ;  /* 0x00016200ff3077ac */ /* 0x000f220008000c00 */
[----:B------:R-:W1:Y:S01]  /*4190*/  LDCU UR37, c[0x0][0x374] ;  /* 0x00006e80ff2577ac */ /* 0x000e620008000800 */
[----:B------:R-:W1:Y:S01]  /*41a0*/  LDCU.64 UR30, c[0x0][0x890] ;  /* 0x00011200ff1e77ac */ /* 0x000e620008000a00 */
[----:B------:R-:W1:Y:S01]  /*41b0*/  LDCU UR15, c[0x0][0xb0c] ;  /* 0x00016180ff0f77ac */ /* 0x000e620008000800 */
[----:B--2---:R-:W-:Y:S01]  /*41c0*/  UISETP.NE.U32.AND UP0, UPT, UR4, URZ, UPT ;  /* 0x000000ff0400728c */ /* 0x004fe2000bf05070 */
[----:B------:R-:W2:Y:S01]  /*41d0*/  LDCU UR44, c[0x0][0xb20] ;  /* 0x00016400ff2c77ac */ /* 0x000ea20008000800 */
[----:B------:R-:W2:Y:S01]  /*41e0*/  LDCU UR4, c[0x0][0xb30] ;  /* 0x00016600ff0477ac */ /* 0x000ea20008000800 */
[----:B------:R-:W-:Y:S01]  /*41f0*/  UMOV UR21, 0x400 ;  /* 0x0000040000157882 */ /* 0x000fe20000000000 */
[----:B----4-:R-:W-:-:S02]  /*4200*/  UIMAD.WIDE.U32 UR6, UR38, UR48, URZ ;  /* 0x00000030260672a5 */ /* 0x010fc4000f8e00ff */
[----:B-1----:R-:W-:Y:S02]  /*4210*/  UIMAD.WIDE.U32 UR8, UR37, UR51, URZ ;  /* 0x00000033250872a5 */ /* 0x002fe4000f8e00ff */
[----:B------:R-:W-:Y:S02]  /*4220*/  ULEA UR21, UR47, UR21, 0x18 ;  /* 0x000000152f157291 */ /* 0x000fe4000f8ec0ff */
[----:B------:R-:W-:Y:S02]  /*4230*/  USEL UR39, URZ, 0x1, UP6 ;  /* 0x00000001ff277887 */ /* 0x000fe4000b000000 */
[----:B------:R-:W-:Y:S02]  /*4240*/  UISETP.NE.U32.AND UP6, UPT, UR30, URZ, UPT ;  /* 0x000000ff1e00728c */ /* 0x000fe4000bfc5070 */
[----:B------:R-:W-:Y:S02]  /*4250*/  UIADD3 UR40, UPT, UPT, UR21, 0x38, URZ ;  /* 0x0000003815287890 */ /* 0x000fe4000fffe0ff */
[----:B------:R-:W-:-:S02]  /*4260*/  UISETP.NE.AND.EX UP5, UPT, UR5, URZ, UPT, UP0 ;  /* 0x000000ff0500728c */ /* 0x000fc4000bfa5300 */
[----:B------:R-:W-:Y:S01]  /*4270*/  UISETP.NE.AND UP0, UPT, UR42, 0x1, UPT ;  /* 0x000000012a00788c */ /* 0x000fe2000bf05270 */
[----:B------:R-:W-:Y:S01]  /*4280*/  UMOV UR6, UR7 ;  /* 0x0000000700067c82 */ /* 0x000fe20008000000 */
[----:B------:R-:W-:Y:S01]  /*4290*/  UMOV UR41, UR9 ;  /* 0x0000000900297c82 */ /* 0x000fe20008000000 */
[----:B------:R-:W-:Y:S02]  /*42a0*/  UISETP.NE.AND UP0, UPT, UR15, 0x1, UPT ;  /* 0x000000010f00788c */ /* 0x000fe4000bf05270 */
[----:B------:R-:W-:Y:S02]  /*42b0*/  UPLOP3.LUT UP4, UPT, UPT, UPT, UPT, 0x40, 0x4 ;  /* 0x000000000004789c */ /* 0x000fe40003f8e870 */
[----:B------:R-:W-:Y:S01]  /*42c0*/  UISETP.GE.AND UP2, UPT, UR42, 0x1, UPT ;  /* 0x000000012a00788c */ /* 0x000fe2000bf46270 */
[----:B------:R-:W1:Y:S01]  /*42d0*/  LDCU.64 UR22, c[0x0][0xb28] ;  /* 0x00016500ff1677ac */ /* 0x000e620008000a00 */
[----:B------:R-:W-:Y:S02]  /*42e0*/  UISETP.NE.AND.EX UP6, UPT, UR31, URZ, UPT, UP6 ;  /* 0x000000ff1f00728c */ /* 0x000fe4000bfc5360 */
[----:B------:R-:W-:-:S02]  /*42f0*/  UIADD3 UR33, UPT, UPT, UR21, 0x20, URZ ;  /* 0x0000002015217890 */ /* 0x000fc4000fffe0ff */
[----:B------:R-:W-:Y:S02]  /*4300*/  UIADD3 UR25, UPT, UPT, UR21, 0x28, URZ ;  /* 0x0000002815197890 */ /* 0x000fe4000fffe0ff */
[----:B------:R-:W-:Y:S02]  /*4310*/  UIADD3 UR17, UPT, UPT, UR21, 0x30, URZ ;  /* 0x0000003015117890 */ /* 0x000fe4000fffe0ff */
[----:B------:R-:W-:Y:S02]  /*4320*/  UPRMT UR40, UR47, 0x654, UR40 ;  /* 0x000006542f287896 */ /* 0x000fe40008000028 */
[----:B------:R-:W-:Y:S02]  /*4330*/  USHF.R.U32.HI UR43, URZ, UR49, UR6 ;  /* 0x00000031ff2b7299 */ /* 0x000fe40008011606 */
[----:B--2---:R-:W-:Y:S02]  /*4340*/  USHF.R.U32.HI UR41, URZ, UR44, UR41 ;  /* 0x0000002cff297299 */ /* 0x004fe40008011629 */
[----:B------:R-:W-:-:S02]  /*4350*/  UISETP.NE.AND UP0, UPT, UR50, 0x1, UPT ;  /* 0x000000013200788c */ /* 0x000fc4000bf05270 */
[----:B---3--:R-:W-:-:S11]  /*4360*/  UISETP.NE.AND UP3, UPT, UR4, 0x1, UPT ;  /* 0x000000010400788c */ /* 0x008fd6000bf65270 */
.L_x_83:
[C---:B------:R-:W-:Y:S02]  /*4370*/  LEA R8, R10.reuse, UR21, 0x3 ;  /* 0x000000150a087c11 */ /* 0x040fe4000f8e18ff */
[----:B------:R-:W-:Y:S02]  /*4380*/  SHF.L.U32 R5, R9, 0x1f, RZ ;  /* 0x0000001f09057819 */ /* 0x000fe400000006ff */
[----:B------:R-:W-:Y:S02]  /*4390*/  LEA R6, R10, UR21, 0x4 ;  /* 0x000000150a067c11 */ /* 0x000fe4000f8e20ff */
[----:B--2---:R-:W2:Y:S02]  /*43a0*/  SYNCS.PHASECHK.TRANS64.TRYWAIT P0, [R8+URZ+0x70], R5 ;  /* 0x00007005080075a7 */ /* 0x004ea400080011ff */
[----:B--2---:R-:W-:Y:S05]  /*43b0*/  @!P0 BRA `(.L_x_73) ;  /* 0x0000005800d08947 */ /* 0x004fea0003800000 */
.L_x_159:
[----:B--2---:R-:W2:Y:S01]  /*43c0*/  LDS.128 R4, [R6+0x100] ;  /* 0x0001000006047984 */ /* 0x004ea20000000c00 */
[----:B------:R-:W-:Y:S01]  /*43d0*/  UISETP.GE.AND UP0, UPT, UR42, 0x1, UPT ;  /* 0x000000012a00788c */ /* 0x000fe2000bf06270 */
[----:B------:R-:W-:Y:S01]  /*43e0*/  @!PT LDS RZ, [RZ] ;  /* 0x00000000fffff984 */ /* 0x000fe20000000800 */
[----:B------:R-:W-:Y:S01]  /*43f0*/  @!PT LDS RZ, [RZ] ;  /* 0x00000000fffff984 */ /* 0x000fe20000000800 */
[----:B------:R-:W-:Y:S01]  /*4400*/  @!PT LDS RZ, [RZ] ;  /* 0x00000000fffff984 */ /* 0x000fe20000000800 */
[----:B------:R-:W-:Y:S01]  /*4410*/  @!PT LDS RZ, [RZ] ;  /* 0x00000000fffff984 */ /* 0x000fe20000000800 */
[----:B------:R3:W-:Y:S06]  /*4420*/  MEMBAR.ALL.CTA ;  /* 0x0000000000007992 */ /* 0x0007ec0000008000 */
[----:B---3--:R-:W3:Y:S01]  /*4430*/  FENCE.VIEW.ASYNC.S ;  /* 0x00000000000073c6 */ /* 0x008ee20000000000 */
[----:B--2---:R-:W-:Y:S11]  /*4440*/  LOP3.LUT P0, RZ, R6, 0x1, RZ, 0xc0, !PT ;  /* 0x0000000106ff7812 */ /* 0x004ff6000780c0ff */
[----:B------:R-:W-:Y:S02]  /*4450*/  @!UPT UIADD3 URZ, UPT, UPT, URZ, URZ, URZ ;  /* 0x000000fffffff290 */ /* 0x000fe4000fffe0ff */
[----:B---3--:R-:W-:Y:S01]  /*4460*/  VOTEU.ANY UP2, P0 ;  /* 0x0000000000ff7886 */ /* 0x008fe20000040100 */
[----:B------:R-:W-:Y:S11]  /*4470*/  PLOP3.LUT P0, PT, PT, PT, UP2, 0x80, 0x8 ;  /* 0x000000000008781c */ /* 0x000ff60003f0f028 */
[----:B------:R-:W-:Y:S02]  /*4480*/  @!UPT UIADD3 URZ, UPT, UPT, URZ, URZ, URZ ;  /* 0x000000fffffff290 */ /* 0x000fe4000fffe0ff */
[----:B------:R-:W-:Y:S02]  /*4490*/  @P0 SHF.R.U32.HI R0, RZ, 0x10, R5 ;  /* 0x00000010ff000819 */ /* 0x000fe40000011605 */
[----:B------:R-:W-:Y:S02]  /*44a0*/  @P0 MOV R2, R4 ;  /* 0x0000000400020202 */ /* 0x000fe40000000f00 */
[----:B------:R-:W-:Y:S01]  /*44b0*/  @P0 R2UR UR4, R0 ;  /* 0x00000000000402ca */ /* 0x000fe200000e0000 */
[----:B------:R-:W-:Y:S01]  /*44c0*/  VIADD R0, R8, 0x80 ;  /* 0x0000008008007836 */ /* 0x000fe20000000000 */
[----:B------:R-:W-:Y:S02]  /*44d0*/  @P0 LOP3.LUT R4, R5, 0xffff, RZ, 0xc0, !PT ;  /* 0x0000ffff05040812 */ /* 0x000fe400078ec0ff */
[----:B------:R-:W-:Y:S02]  /*44e0*/  @P0 R2UR UR6, R2 ;  /* 0x00000000020602ca */ /* 0x000fe400000e0000 */
[----:B------:R-:W-:Y:S02]  /*44f0*/  PRMT R0, RZ, 0x654, R0 ;  /* 0x00000654ff007816 */ /* 0x000fe40000000000 */
[----:B------:R-:W-:Y:S02]  /*4500*/  @P0 R2UR UR5, R4 ;  /* 0x00000000040502ca */ /* 0x000fe400000e0000 */
[----:B------:R2:W-:Y:S03]  /*4510*/  SYNCS.ARRIVE.TRANS64.RED.A1T0 RZ, [R0+URZ], RZ ;  /* 0x000000ff00ff79a7 */ /* 0x0005e600081004ff */
[----:B------:R-:W-:Y:S04]  /*4520*/  @UP2 UMOV UR29, UR4 ;  /* 0x00000004001d2c82 */ /* 0x000fe80008000000 */
[----:B------:R-:W-:Y:S04]  /*4530*/  @UP2 UMOV UR14, UR6 ;  /* 0x00000006000e2c82 */ /* 0x000fe80008000000 */
[----:B------:R-:W-:Y:S01]  /*4540*/  @UP2 UMOV UR13, UR5 ;  /* 0x00000005000d2c82 */ /* 0x000fe20008000000 */
[----:B------:R-:W-:Y:S05]  /*4550*/  BRA.U !UP0, `(.L_x_74) ;  /* 0x0000000108c07547 */ /* 0x000fea000b800000 */
[----:B------:R-:W-:Y:S02]  /*4560*/  UIMAD.WIDE.U32 UR18, UR13, UR51, URZ ;  /* 0x000000330d1272a5 */ /* 0x000fe4000f8e00ff */
[----:B------:R-:W-:Y:S02]  /*4570*/  UP2UR UR16, UPR, URZ, 0x4 ;  /* 0x00000004ff107883 */ /* 0x000fe40008000000 */
[----:B------:R-:W-:Y:S02]  /*4580*/  UISETP.NE.AND UP2, UPT, UR50, 0x1, UPT ;  /* 0x000000013200788c */ /* 0x000fe4000bf45270 */
[----:B------:R-:W-:Y:S02]  /*4590*/  UIMAD.WIDE.U32 UR26, UR14, UR48, URZ ;  /* 0x000000300e1a72a5 */ /* 0x000fe4000f8e00ff */
[----:B------:R-:W-:Y:S02]  /*45a0*/  USEL UR4, UR37, UR41, !UP2 ;  /* 0x0000002925047287 */ /* 0x000fe4000d000000 */
[----:B------:R-:W-:Y:S02]  /*45b0*/  UISETP.NE.AND UP0, UPT, UR15, 0x1, UPT ;  /* 0x000000010f00788c */ /* 0x000fe4000bf05270 */
[----:B------:R-:W-:Y:S02]  /*45c0*/  UP2UR UR20, UPR, URZ, 0x2 ;  /* 0x00000002ff147883 */ /* 0x000fe40008000000 */
[----:B------:R-:W-:Y:S02]  /*45d0*/  UISETP.NE.AND UP1, UPT, UR42, 0x1, UPT ;  /* 0x000000012a00788c */ /* 0x000fe4000bf25270 */
[----:B-1----:R-:W-:Y:S02]  /*45e0*/  UIMAD.WIDE.U32 UR8, UR4, UR22, URZ ;  /* 0x00000016040872a5 */ /* 0x002fe4000f8e00ff */
[----:B------:R-:W-:Y:S01]  /*45f0*/  USEL UR7, UR38, UR43, !UP0 ;  /* 0x0000002b26077287 */ /* 0x000fe2000c000000 */
[----:B------:R-:W-:Y:S02]  /*4600*/  UMOV UR5, UR19 ;  /* 0x0000001300057c82 */ /* 0x000fe40008000000 */
[----:B------:R-:W-:Y:S02]  /*4610*/  USHF.R.U32.HI UR6, URZ, UR44, UR5 ;  /* 0x0000002cff067299 */ /* 0x000fe40008011605 */
[----:B------:R-:W-:Y:S02]  /*4620*/  UIMAD.WIDE.U32 UR10, UR7, UR22, URZ ;  /* 0x00000016070a72a5 */ /* 0x000fe4000f8e00ff */
[----:B------:R-:W-:Y:S02]  /*4630*/  USEL UR6, UR13, UR6, !UP2 ;  /* 0x000000060d067287 */ /* 0x000fe4000d000000 */
[----:B------:R-:W-:Y:S01]  /*4640*/  UISETP.NE.AND UP2, UPT, UR16, URZ, UPT ;  /* 0x000000ff1000728c */ /* 0x000fe2000bf45270 */
[----:B------:R-:W-:Y:S02]  /*4650*/  UMOV UR5, UR27 ;  /* 0x0000001b00057c82 */ /* 0x000fe40008000000 */
[----:B------:R-:W-:Y:S03]  /*4660*/  USHF.R.U32.HI UR12, URZ, UR49, UR5 ;  /* 0x00000031ff0c7299 */ /* 0x000fe60008011605 */
[----:B------:R-:W-:Y:S02]  /*4670*/  UMOV UR5, UR9 ;  /* 0x0000000900057c82 */ /* 0x000fe40008000000 */
[----:B------:R-:W-:Y:S03]  /*4680*/  @UP1 USHF.R.U32.HI UR4, URZ, UR23, UR5 ;  /* 0x00000017ff041299 */ /* 0x000fe60008011605 */
[----:B------:R-:W-:Y:S01]  /*4690*/  UMOV UR5, UR11 ;  /* 0x0000000b00057c82 */ /* 0x000fe20008000000 */
[----:B------:R-:W-:Y:S02]  /*46a0*/  UIMAD UR4, UR42, UR4, URZ ;  /* 0x000000042a0472a4 */ /* 0x000fe4000f8e02ff */
[----:B------:R-:W-:Y:S02]  /*46b0*/  @UP1 USHF.R.U32.HI UR7, URZ, UR23, UR5 ;  /* 0x00000017ff071299 */ /* 0x000fe40008011605 */
[----:B------:R-:W-:Y:S02]  /*46c0*/  USEL UR5, UR14, UR12, !UP0 ;  /* 0x0000000c0e057287 */ /* 0x000fe4000c000000 */
[----:B------:R-:W-:Y:S02]  /*46d0*/  UIMAD.WIDE.U32 UR10, UR6, UR22, URZ ;  /* 0x00000016060a72a5 */ /* 0x000fe4000f8e00ff */
[----:B------:R-:W-:Y:S02]  /*46e0*/  UIMAD UR8, UR42, UR7, URZ ;  /* 0x000000072a0872a4 */ /* 0x000fe4000f8e02ff */
[----:B------:R-:W-:Y:S03]  /*46f0*/  UISETP.GE.AND UP0, UPT, UR6, UR4, UPT ;  /* 0x000000040600728c */ /* 0x000fe6000bf06270 */
[----:B------:R-:W-:Y:S01]  /*4700*/  UMOV UR4, UR11 ;  /* 0x0000000b00047c82 */ /* 0x000fe20008000000 */
[----:B------:R-:W-:Y:S02]  /*4710*/  UISETP.GE.OR UP0, UPT, UR5, UR8, UP0 ;  /* 0x000000080500728c */ /* 0x000fe40008706670 */
[----:B------:R-:W-:Y:S02]  /*4720*/  USHF.R.U32.HI UR4, URZ, UR23, UR4 ;  /* 0x00000017ff047299 */ /* 0x000fe40008011604 */
[----:B------:R-:W-:Y:S02]  /*4730*/  UIMAD.WIDE.U32 UR8, UR5, UR22, URZ ;  /* 0x00000016050872a5 */ /* 0x000fe4000f8e00ff */
[----:B------:R-:W-:Y:S04]  /*4740*/  USEL UR10, UR6, UR4, !UP1 ;  /* 0x00000004060a7287 */ /* 0x000fe8000c800000 */
[----:B------:R-:W-:Y:S01]  /*4750*/  UIADD3 UR11, UPT, UPT, -UR10, URZ, URZ ;  /* 0x000000ff0a0b7290 */ /* 0x000fe2000fffe1ff */
[----:B------:R-:W-:Y:S02]  /*4760*/  @!UP0 UMOV UR4, UR9 ;  /* 0x0000000900048c82 */ /* 0x000fe40008000000 */
[----:B------:R-:W-:Y:S02]  /*4770*/  @!UP0 USHF.R.U32.HI UR4, URZ, UR23, UR4 ;  /* 0x00000017ff048299 */ /* 0x000fe40008011604 */
[----:B------:R-:W-:Y:S02]  /*4780*/  UIMAD UR8, UR42, UR11, UR6 ;  /* 0x0000000b2a0872a4 */ /* 0x000fe4000f8e0206 */
[----:B------:R-:W-:Y:S02]  /*4790*/  @!UP0 USEL UR4, UR5, UR4, !UP1 ;  /* 0x0000000405048287 */ /* 0x000fe4000c800000 */
[----:B------:R-:W-:Y:S02]  /*47a0*/  UISETP.NE.AND UP1, UPT, UR20, URZ, UPT ;  /* 0x000000ff1400728c */ /* 0x000fe4000bf25270 */
[----:B------:R-:W-:Y:S02]  /*47b0*/  @!UP0 UIMAD UR8, UR7, UR8, UR4 ;  /* 0x00000008070882a4 */ /* 0x000fe4000f8e0204 */
[----:B------:R-:W-:Y:S02]  /*47c0*/  @!UP0 UIADD3 UR9, UPT, UPT, UR10, -UR4, URZ ;  /* 0x800000040a098290 */ /* 0x000fe4000fffe0ff */
[----:B------:R-:W-:Y:S02]  /*47d0*/  UIADD3 UR4, UPT, UPT, -UR5, URZ, URZ ;  /* 0x000000ff05047290 */ /* 0x000fe4000fffe1ff */
[----:B------:R-:W-:Y:S02]  /*47e0*/  UIADD3 UR7, UPT, UPT, -UR6, URZ, URZ ;  /* 0x000000ff06077290 */ /* 0x000fe4000fffe1ff */
[----:B------:R-:W-:Y:S02]  /*47f0*/  @!UP0 UIMAD UR6, UR9, UR42, UR5 ;  /* 0x0000002a090682a4 */ /* 0x000fe4000f8e0205 */
[----:B------:R-:W-:Y:S02]  /*4800*/  UIMAD UR14, UR15, UR4, UR14 ;  /* 0x000000040f0e72a4 */ /* 0x000fe4000f8e020e */
[----:B------:R-:W-:Y:S01]  /*4810*/  UIMAD UR13, UR50, UR7, UR13 ;  /* 0x00000007320d72a4 */ /* 0x000fe2000f8e020d */
[----:B------:R-:W-:Y:S02]  /*4820*/  @!UP0 UMOV UR5, UR8 ;  /* 0x0000000800058c82 */ /* 0x000fe40008000000 */
[----:B------:R-:W-:Y:S02]  /*4830*/  UIMAD UR14, UR5, UR15, UR14 ;  /* 0x0000000f050e72a4 */ /* 0x000fe4000f8e020e */
[----:B------:R-:W-:Y:S11]  /*4840*/  UIMAD UR13, UR6, UR50, UR13 ;  /* 0x00000032060d72a4 */ /* 0x000ff6000f8e020d */
[----:B------:R-:W-:Y:S01]  /*4850*/  @!UPT UIADD3 URZ, UPT, UPT, URZ, URZ, URZ ;  /* 0x000000fffffff290 */ /* 0x000fe2000fffe0ff */
.L_x_74:
[----:B------:R-:W3:Y:S01]  /*4860*/  @!UP3 LDCU.128 UR8, c[0x0][0xb10] ;  /* 0x00016200ff08b7ac */ /* 0x000ee20008000c00 */
[----:B------:R-:W-:Y:S02]  /*4870*/  ISETP.NE.U32.AND P0, PT, RZ, UR30, PT ;  /* 0x0000001eff007c0c */ /* 0x000fe4000bf05070 */
[----:B------:R-:W-:Y:S02]  /*4880*/  SHF.L.U32 R4, R11, 0x1f, RZ ;  /* 0x0000001f0b047819 */ /* 0x000fe400000006ff */
[----:B------:R-:W-:Y:S01]  /*4890*/  ISETP.NE.AND.EX P0, PT, RZ, UR31, PT, P0 ;  /* 0x0000001fff007c0c */ /* 0x000fe2000bf05300 */
[----:B------:R-:W4:Y:S01]  /*48a0*/  @!UP3 LDCU UR5, c[0x0][0xb0c] ;  /* 0x00016180ff05b7ac */ /* 0x000f220008000800 */
[----:B------:R-:W-:Y:S02]  /*48b0*/  USHF.L.U32 UR35, UR24, 0x6, URZ ;  /* 0x0000000618237899 */ /* 0x000fe400080006ff */
[----:B------:R-:W-:Y:S02]  /*48c0*/  USHF.L.U32 UR34, UR28, 0x8, URZ ;  /* 0x000000081c227899 */ /* 0x000fe400080006ff */
[----:B---3--:R-:W-:Y:S07]  /*48d0*/  UIMAD.WIDE.U32 UR6, UR14, UR8, URZ ;  /* 0x000000080e0672a5 */ /* 0x008fee000f8e00ff */
[----:B------:R-:W-:Y:S01]  /*48e0*/  @!UP3 UMOV UR4, UR7 ;  /* 0x000000070004bc82 */ /* 0x000fe20008000000 */
[----:B----4-:R-:W-:Y:S02]  /*48f0*/  @!UP3 UISETP.NE.AND UP0, UPT, UR5, 0x1, UPT ;  /* 0x000000010500b88c */ /* 0x010fe4000bf05270 */
[----:B------:R-:W-:Y:S02]  /*4900*/  @!UP3 USHF.R.U32.HI UR4, URZ, UR9, UR4 ;  /* 0x00000009ff04b299 */ /* 0x000fe40008011604 */
[----:B------:R-:W-:Y:S02]  /*4910*/  UIMAD.WIDE.U32 UR6, UR13, UR11, URZ ;  /* 0x0000000b0d0672a5 */ /* 0x000fe4000f8e00ff */
[----:B------:R-:W-:Y:S02]  /*4920*/  @!UP3 USEL UR8, UR14, UR4, !UP0 ;  /* 0x000000040e08b287 */ /* 0x000fe4000c000000 */
[----:B------:R-:W-:Y:S03]  /*4930*/  @!UP3 UISETP.NE.AND UP0, UPT, UR10, 0x1, UPT ;  /* 0x000000010a00b88c */ /* 0x000fe6000bf05270 */
[----:B------:R-:W-:Y:S02]  /*4940*/  @!UP3 UMOV UR6, UR7 ;  /* 0x000000070006bc82 */ /* 0x000fe40008000000 */
[----:B------:R-:W3:Y:S02]  /*4950*/  @!UP3 LDCU UR4, c[0x0][0xb20] ;  /* 0x00016400ff04b7ac */ /* 0x000ee40008000800 */
[----:B---3--:R-:W-:Y:S04]  /*4960*/  @!UP3 USHF.R.U32.HI UR6, URZ, UR4, UR6 ;  /* 0x00000004ff06b299 */ /* 0x008fe80008011606 */
[----:B------:R-:W-:Y:S04]  /*4970*/  @!UP3 USEL UR6, UR13, UR6, !UP0 ;  /* 0x000000060d06b287 */ /* 0x000fe8000c000000 */
[----:B------:R-:W-:Y:S02]  /*4980*/  @!UP3 UIADD3 UR4, UPT, UPT, -UR8, UR6, URZ ;  /* 0x000000060804b290 */ /* 0x000fe4000fffe1ff */
[----:B------:R-:W-:Y:S02]  /*4990*/  @!UP3 UIADD3 UR6, UPT, UPT, UR8, -UR6, URZ ;  /* 0x800000060806b290 */ /* 0x000fe4000fffe0ff */
[----:B------:R-:W-:Y:S02]  /*49a0*/  @!UP3 UIMAD UR14, UR4, UR5, UR14 ;  /* 0x00000005040eb2a4 */ /* 0x000fe4000f8e020e */
[----:B------:R-:W-:Y:S01]  /*49b0*/  @!UP3 UIMAD UR13, UR6, UR10, UR13 ;  /* 0x0000000a060db2a4 */ /* 0x000fe2000f8e020d */
[----:B------:R-:W-:Y:S11]  /*49c0*/  BRA.U UP4, `(.L_x_75) ;  /* 0x0000000104107547 */ /* 0x000ff6000b800000 */
[----:B--2---:R-:W-:Y:S04]  /*49d0*/  MOV R0, UR39 ;  /* 0x0000002700007c02 */ /* 0x004fe80008000f00 */
[----:B------:R-:W-:Y:S04]  /*49e0*/  SHF.L.U32 R5, R0, 0x1f, RZ ;  /* 0x0000001f00057819 */ /* 0x000fe800000006ff */
[----:B------:R-:W2:Y:S02]  /*49f0*/  SYNCS.PHASECHK.TRANS64.TRYWAIT P1, [UR21+0x68], R5 ;  /* 0x00006805ff0075a7 */ /* 0x000ea40008021115 */
[----:B--2---:R-:W-:Y:S05]  /*4a00*/  @!P1 BRA `(.L_x_76) ;  /* 0x0000005400509947 */ /* 0x004fea0003800000 */
.L_x_75:
[----:B------:R-:W-:Y:S05]  /*4a10*/  BRA.U !UP6, `(.L_x_77) ;  /* 0x000000010e387547 */ /* 0x000fea000b800000 */
[----:B------:R-:W-:Y:S01]  /*4a20*/  UPLOP3.LUT UP1, UPT, UPT, UPT, UP5, 0x80, 0x8 ;  /* 0x000000000008789c */ /* 0x000fe20003f2f050 */
[----:B--2---:R-:W-:Y:S01]  /*4a30*/  HFMA2 R0, -RZ, RZ, 0, 5.9604644775390625e-08 ;  /* 0x00000001ff007431 */ /* 0x004fe200000001ff */
[----:B------:R-:W2:Y:S01]  /*4a40*/  LDCU.64 UR8, c[0x0][0x358] ;  /* 0x00006b00ff0877ac */ /* 0x000ea20008000a00 */
[----:B------:R-:W-:Y:S03]  /*4a50*/  IMAD.MOV.U32 R81, RZ, RZ, 0x1 ;  /* 0x00000001ff517424 */ /* 0x000fe600078e00ff */
[----:B------:R-:W-:Y:S05]  /*4a60*/  PLOP3.LUT P1, PT, PT, PT, UP1, 0x80, 0x8 ;  /* 0x000000000008781c */ /* 0x000fea0003f2f018 */
[----:B------:R-:W3:Y:S01]  /*4a70*/  @UP1 LDCU.64 UR4, c[0x0][0x888] ;  /* 0x00011100ff0417ac */ /* 0x000ee20008000a00 */
[----:B------:R-:W-:Y:S07]  /*4a80*/  @UP1 UIMAD UR6, UR36, UR30, URZ ;  /* 0x0000001e240612a4 */ /* 0x000fee000f8e02ff */
[----:B------:R-:W-:Y:S01]  /*4a90*/  @!P1 PRMT R81, R0, 0x7610, R81 ;  /* 0x0000761000519816 */ /* 0x000fe20000000051 */
[----:B---3--:R-:W-:Y:S06]  /*4aa0*/  @UP1 UIMAD.WIDE UR4, UR6, 0x4, UR4 ;  /* 0x00000004060418a5 */ /* 0x008fec000f8e0204 */
[----:B------:R-:W-:Y:S01]  /*4ab0*/  IMAD.U32 R6, RZ, RZ, UR4 ;  /* 0x00000004ff067e24 */ /* 0x000fe2000f8e00ff */
[----:B------:R-:W-:Y:S04]  /*4ac0*/  MOV R7, UR5 ;  /* 0x0000000500077c02 */ /* 0x000fe80008000f00 */
[----:B------:R-:W3:Y:S01]  /*4ad0*/  @!UP1 LDCU UR4, c[0x0][0x880] ;  /* 0x00011000ff0497ac */ /* 0x000ee20008000800 */
[----:B--2--5:R4:W5:Y:S02]  /*4ae0*/  @P1 LDG.E R41, desc[UR8][R6.64] ;  /* 0x0000000806291981 */ /* 0x024964000c1e1900 */
[----:B---34-:R-:W-:Y:S07]  /*4af0*/  @!P1 IMAD.U32 R41, RZ, RZ, UR4 ;  /* 0x00000004ff299e24 */ /* 0x018fee000f8e00ff */
.L_x_77:
[----:B-----5:R-:W-:Y:S01]  /*4b00*/  @!P0 FSETP.EQ.AND P2, PT, R41, RZ, PT ;  /* 0x000000ff2900820b */ /* 0x020fe20003f42000 */
[----:B------:R-:W-:Y:S01]  /*4b10*/  @!UPT UIADD3 URZ, UPT, UPT, URZ, URZ, URZ ;  /* 0x000000fffffff290 */ /* 0x000fe2000fffe0ff */
[----:B------:R-:W-:Y:S11]  /*4b20*/  @!P0 BRA `(.L_x_78) ;  /* 0x0000000000148947 */ /* 0x000ff60003800000 */
[----:B------:R-:W-:Y:S02]  /*4b30*/  LOP3.LUT P0, RZ, R81, 0xff, RZ, 0xc0, !PT ;  /* 0x000000ff51ff7812 */ /* 0x000fe4000780c0ff */
[----:B------:R-:W-:Y:S04]  /*4b40*/  PLOP3.LUT P2, PT, PT, PT, UP1, 0x80, 0x8 ;  /* 0x000000000008781c */ /* 0x000fe80003f4f018 */
[----:B------:R-:W-:Y:S07]  /*4b50*/  PLOP3.LUT P2, PT, P2, PT, PT, 0x8, 0x80 ;  /* 0x000000000080781c */ /* 0x000fee000174e170 */
[----:B------:R-:W-:Y:S11]  /*4b60*/  @P0 FSETP.EQ.AND P2, PT, R41, RZ, PT ;  /* 0x000000ff2900020b */ /* 0x000ff60003f42000 */
[----:B------:R-:W-:Y:S02]  /*4b70*/  @!UPT UIADD3 URZ, UPT, UPT, URZ, URZ, URZ ;  /* 0x000000fffffff290 */ /* 0x000fe4000fffe0ff */
.L_x_78:
[----:B------:R-:W3:Y:S01]  /*4b80*/  SYNCS.PHASECHK.TRANS64.TRYWAIT P0, [UR21+0x40], R4 ;  /* 0x00004004ff0075a7 */ /* 0x000ee20008001115 */
[----:B------:R-:W-:Y:S04]  /*4b90*/  ELECT P1, URZ, PT ;  /* 0x0000000000ff782f */ /* 0x000fe80003820000 */
[----:B------:R-:W-:Y:S01]  /*4ba0*/  PLOP3.LUT P1, PT, P2, P1, PT, 0xf2, 0x2f ;  /* 0x00000000002f781c */ /* 0x000fe20001723e72 */
[----:B------:R-:W-:Y:S01]  /*4bb0*/  @!UPT UIADD3 URZ, UPT, UPT, URZ, URZ, URZ ;  /* 0x000000fffffff290 */ /* 0x000fe2000fffe0ff */
[----:B---3--:R-:W-:Y:S11]  /*4bc0*/  @!P0 BRA `(.L_x_79) ;  /* 0x0000005000f88947 */ /* 0x008ff60003800000 */
.L_x_162:
[----:B------:R-:W-:Y:S01]  /*4bd0*/  @!P1 IADD3 R2, P0, PT, R12, 0x580, RZ ;  /* 0x000005800c029810 */ /* 0x000fe20007f1e0ff */
[----:B------:R-:W-:Y:S01]  /*4be0*/  VOTEU.ALL UP0, P1 ;  /* 0x0000000000ff7886 */ /* 0x000fe20000800000 */
[----:B------:R-:W-:Y:S01]  /*4bf0*/  UMOV UR6, 0x0 ;  /* 0x0000000000067882 */ /* 0x000fe20000000000 */
[----:B------:R-:W-:Y:S01]  /*4c00*/  UMOV UR7, 0x10000000 ;  /* 0x1000000000077882 */ /* 0x000fe20000000000 */
[----:B------:R-:W-:Y:S01]  /*4c10*/  @!P1 R2UR UR5, R2 ;  /* 0x00000000020592ca */ /* 0x000fe200000e0000 */
[----:B--2---:R-:W-:Y:S01]  /*4c20*/  @!P1 IMAD.X R0, RZ, RZ, R13, P0 ;  /* 0x000000ffff009224 */ /* 0x004fe200000e060d */
[----:B------:R-:W-:Y:S01]  /*4c30*/  @!UP0 UIADD3 UR32, UPT, UPT, UR21, 0x400, URZ ;  /* 0x0000040015208890 */ /* 0x000fe2000fffe0ff */
[----:B------:R-:W-:Y:S03]  /*4c40*/  VOTEU.ALL UP0, P1 ;  /* 0x0000000000ff7886 */ /* 0x000fe60000800000 */
[----:B------:R-:W-:Y:S01]  /*4c50*/  @!P1 R2UR UR4, R0 ;  /* 0x00000000000492ca */ /* 0x000fe200000e0000 */
[----:B------:R-:W-:Y:S06]  /*4c60*/  @!P1 IMAD.MOV.U32 R0, RZ, RZ, 0x2000 ;  /* 0x00002000ff009424 */ /* 0x000fec00078e00ff */
[----:B------:R-:W-:Y:S06]  /*4c70*/  IMAD.U32 R6, RZ, RZ, UR5 ;  /* 0x00000005ff067e24 */ /* 0x000fec000f8e00ff */
[----:B------:R-:W-:Y:S01]  /*4c80*/  IMAD.U32 R7, RZ, RZ, UR4 ;  /* 0x00000004ff077e24 */ /* 0x000fe2000f8e00ff */
[----:B------:R-:W-:Y:S04]  /*4c90*/  @!P1 R2UR UR4, R6 ;  /* 0x00000000060492ca */ /* 0x000fe800000e0000 */
[----:B------:R-:W-:Y:S11]  /*4ca0*/  @!P1 R2UR UR5, R7 ;  /* 0x00000000070592ca */ /* 0x000ff600000e0000 */
[----:B------:R-:W-:Y:S02]  /*4cb0*/  @!UPT UIADD3 URZ, UPT, UPT, URZ, URZ, URZ ;  /* 0x000000fffffff290 */ /* 0x000fe4000fffe0ff */
[----:B------:R2:W-:Y:S01]  /*4cc0*/  @!UP0 UTMALDG.3D [UR32], [UR4], desc[UR6] ;  /* 0x00000620040085b4 */ /* 0x0005e20008011000 */
[----:B------:R3:W-:Y:S01]  /*4cd0*/  @!P1 SYNCS.ARRIVE.TRANS64.RED.A0TR RZ, [UR21+0x20], R0 ;  /* 0x00002000ffff99a7 */ /* 0x0007e20008300415 */
[----:B--2---:R-:W-:Y:S09]  /*4ce0*/  UPRMT UR4, UR47, 0x654, UR33 ;  /* 0x000006542f047896 */ /* 0x004ff20008000021 */
[----:B------:R-:W-:Y:S01]  /*4cf0*/  SYNCS.ARRIVE.TRANS64.RED.A1T0 RZ, [UR4], RZ ;  /* 0x000000ffffff79a7 */ /* 0x000fe20008100404 */
[----:B------:R-:W2:Y:S02]  /*4d00*/  SYNCS.PHASECHK.TRANS64.TRYWAIT P0, [UR21+0x48], R4 ;  /* 0x00004804ff0075a7 */ /* 0x000ea40008001115 */
[----:B--23--:R-:W-:Y:S05]  /*4d10*/  @!P0 BRA `(.L_x_80) ;  /* 0x0000005000bc8947 */ /* 0x00cfea0003800000 */
.L_x_164:
[----:B------:R-:W-:Y:S01]  /*4d20*/  @!P1 IADD3 R2, P0, PT, R12, 0x580, RZ ;  /* 0x000005800c029810 */ /* 0x000fe20007f1e0ff */
[----:B------:R-:W-:Y:S01]  /*4d30*/  VOTEU.ALL UP0, P1 ;  /* 0x0000000000ff7886 */ /* 0x000fe20000800000 */
[----:B------:R-:W-:Y:S01]  /*4d40*/  UMOV UR6, 0x0 ;  /* 0x0000000000067882 */ /* 0x000fe20000000000 */
[----:B------:R-:W-:Y:S01]  /*4d50*/  UMOV UR7, 0x10000000 ;  /* 0x1000000000077882 */ /* 0x000fe20000000000 */
[----:B------:R-:W-:Y:S01]  /*4d60*/  @!P1 R2UR UR5, R2 ;  /* 0x00000000020592ca */ /* 0x000fe200000e0000 */
[----:B------:R-:W-:Y:S01]  /*4d70*/  @!P1 IMAD.X R0, RZ, RZ, R13, P0 ;  /* 0x000000ffff009224 */ /* 0x000fe200000e060d */
[----:B------:R-:W-:Y:S02]  /*4d80*/  @!UP0 UIADD3 UR26, UPT, UPT, UR34, 0x40, URZ ;  /* 0x00000040221a8890 */ /* 0x000fe4000fffe0ff */
[----:B------:R-:W-:Y:S02]  /*4d90*/  @!UP0 UIADD3 UR24, UPT, UPT, UR21, 0x2400, URZ ;  /* 0x0000240015188890 */ /* 0x000fe4000fffe0ff */
[----:B------:R-:W-:Y:S01]  /*4da0*/  @!P1 R2UR UR4, R0 ;  /* 0x00000000000492ca */ /* 0x000fe200000e0000 */
[----:B------:R-:W-:Y:S01]  /*4db0*/  VOTEU.ALL UP0, P1 ;  /* 0x0000000000ff7886 */ /* 0x000fe20000800000 */
[----:B------:R-:W-:Y:S01]  /*4dc0*/  UMOV UR27, UR35 ;  /* 0x00000023001b7c82 */ /* 0x000fe20008000000 */
[----:B------:R-:W-:Y:S01]  /*4dd0*/  UMOV UR28, UR36 ;  /* 0x00000024001c7c82 */ /* 0x000fe20008000000 */
[----:B------:R-:W-:Y:S03]  /*4de0*/  @!P1 IMAD.MOV.U32 R0, RZ, RZ, 0x2000 ;  /* 0x00002000ff009424 */ /* 0x000fe600078e00ff */
[----:B------:R-:W-:Y:S06]  /*4df0*/  IMAD.U32 R6, RZ, RZ, UR5 ;  /* 0x00000005ff067e24 */ /* 0x000fec000f8e00ff */
[----:B------:R-:W-:Y:S01]  /*4e00*/  IMAD.U32 R7, RZ, RZ, UR4 ;  /* 0x00000004ff077e24 */ /* 0x000fe2000f8e00ff */
[----:B------:R-:W-:Y:S04]  /*4e10*/  @!P1 R2UR UR4, R6 ;  /* 0x00000000060492ca */ /* 0x000fe800000e0000 */
[----:B------:R-:W-:Y:S11]  /*4e20*/  @!P1 R2UR UR5, R7 ;  /* 0x00000000070592ca */ /* 0x000ff600000e0000 */
[----:B------:R-:W-:Y:S02]  /*4e30*/  @!UPT UIADD3 URZ, UPT, UPT, URZ, URZ, URZ ;  /* 0x000000fffffff290 */ /* 0x000fe4000fffe0ff */
[----:B------:R3:W-:Y:S01]  /*4e40*/  @!UP0 UTMALDG.3D [UR24], [UR4], desc[UR6] ;  /* 0x00000618040085b4 */ /* 0x0007e20008011000 */
[----:B------:R4:W-:Y:S01]  /*4e50*/  @!P1 SYNCS.ARRIVE.TRANS64.RED.A0TR RZ, [UR21+0x28], R0 ;  /* 0x00002800ffff99a7 */ /* 0x0009e20008300415 */
[----:B---3--:R-:W-:Y:S09]  /*4e60*/  UPRMT UR4, UR47, 0x654, UR25 ;  /* 0x000006542f047896 */ /* 0x008ff20008000019 */
[----:B------:R-:W-:Y:S01]  /*4e70*/  SYNCS.ARRIVE.TRANS64.RED.A1T0 RZ, [UR4], RZ ;  /* 0x000000ffffff79a7 */ /* 0x000fe20008100404 */
[----:B------:R-:W3:Y:S02]  /*4e80*/  SYNCS.PHASECHK.TRANS64.TRYWAIT P0, [UR21+0x50], R4 ;  /* 0x00005004ff0075a7 */ /* 0x000ee40008001115 */
[----:B---34-:R-:W-:Y:S05]  /*4e90*/  @!P0 BRA `(.L_x_81) ;  /* 0x0000005000748947 */ /* 0x018fea0003800000 */
.L_x_166:
[----:B------:R-:W-:Y:S01]  /*4ea0*/  @!P1 IADD3 R2, P0, PT, R12, 0x580, RZ ;  /* 0x000005800c029810 */ /* 0x000fe20007f1e0ff */
[----:B------:R-:W-:Y:S01]  /*4eb0*/  VOTEU.ALL UP0, P1 ;  /* 0x0000000000ff7886 */ /* 0x000fe20000800000 */
[----:B------:R-:W-:Y:S01]  /*4ec0*/  UMOV UR6, 0x0 ;  /* 0x0000000000067882 */ /* 0x000fe20000000000 */
[----:B------:R-:W-:Y:S01]  /*4ed0*/  UMOV UR7, 0x10000000 ;  /* 0x1000000000077882 */ /* 0x000fe20000000000 */
[----:B------:R-:W-:Y:S01]  /*4ee0*/  @!P1 R2UR UR5, R2 ;  /* 0x00000000020592ca */ /* 0x000fe200000e0000 */
[----:B------:R-:W-:Y:S01]  /*4ef0*/  @!P1 IMAD.X R0, RZ, RZ, R13, P0 ;  /* 0x000000ffff009224 */ /* 0x000fe200000e060d */
[----:B------:R-:W-:Y:S01]  /*4f00*/  @!UP0 UIADD3 UR18, UPT, UPT, UR34, 0x80, URZ ;  /* 0x0000008022128890 */ /* 0x000fe2000fffe0ff */
[----:B------:R-:W-:Y:S01]  /*4f10*/  VIADD R10, R10, 0x1 ;  /* 0x000000010a0a7836 */ /* 0x000fe20000000000 */
        /* <DEDUP_REMOVED lines=17> */
.L_x_168:
[----:B------:R-:W-:Y:S01]  /*5030*/  @!P1 IADD3 R2, P0, PT, R12, 0x580, RZ ;  /* 0x000005800c029810 */ /* 0x000fe20007f1e0ff */
[----:B------:R-:W-:Y:S01]  /*5040*/  VOTEU.ALL UP0, P1 ;  /* 0x0000000000ff7886 */ /* 0x000fe20000800000 */
[----:B------:R-:W-:Y:S01]  /*5050*/  UMOV UR6, 0x0 ;  /* 0x0000000000067882 */ /* 0x000fe20000000000 */
[----:B------:R-:W-:Y:S01]  /*5060*/  UMOV UR7, 0x10000000 ;  /* 0x1000000000077882 */ /* 0x000fe20000000000 */
[----:B------:R-:W-:Y:S01]  /*5070*/  @!P1 R2UR UR5, R2 ;  /* 0x00000000020592ca */ /* 0x000fe200000e0000 */
[----:B------:R-:W-:Y:S01]  /*5080*/  @!P1 IMAD.X R0, RZ, RZ, R13, P0 ;  /* 0x000000ffff009224 */ /* 0x000fe200000e060d */
[----:B------:R-:W-:Y:S01]  /*5090*/  @!UP0 UIADD3 UR10, UPT, UPT, UR34, 0xc0, URZ ;  /* 0x000000c0220a8890 */ /* 0x000fe2000fffe0ff */
[----:B------:R-:W-:Y:S01]  /*50a0*/  R2UR UR16, R83 ;  /* 0x00000000531072ca */ /* 0x000fe200000e0000 */
[----:B------:R-:W-:Y:S01]  /*50b0*/  @!UP0 UIADD3 UR8, UPT, UPT, UR21, 0x6400, URZ ;  /* 0x0000640015088890 */ /* 0x000fe2000fffe0ff */
[----:B------:R-:W-:Y:S01]  /*50c0*/  ISETP.NE.AND P0, PT, R10, 0x2, PT ;  /* 0x000000020a00780c */ /* 0x000fe20003f05270 */
[----:B------:R-:W-:Y:S01]  /*50d0*/  @!UP0 UIADD3 UR9, UPT, UPT, UR21, 0x38, URZ ;  /* 0x0000003815098890 */ /* 0x000fe2000fffe0ff */
[----:B------:R-:W-:Y:S01]  /*50e0*/  @!P1 R2UR UR4, R0 ;  /* 0x00000000000492ca */ /* 0x000fe200000e0000 */
[----:B------:R-:W-:Y:S01]  /*50f0*/  VOTEU.ALL UP0, P1 ;  /* 0x0000000000ff7886 */ /* 0x000fe20000800000 */
[----:B------:R-:W-:Y:S01]  /*5100*/  UMOV UR11, UR35 ;  /* 0x00000023000b7c82 */ /* 0x000fe20008000000 */
[----:B------:R-:W-:Y:S01]  /*5110*/  UMOV UR12, UR36 ;  /* 0x00000024000c7c82 */ /* 0x000fe20008000000 */
[----:B------:R-:W-:Y:S01]  /*5120*/  SEL R0, RZ, 0x1, P0 ;  /* 0x00000001ff007807 */ /* 0x000fe20000000000 */
[----:B------:R-:W-:Y:S01]  /*5130*/  UIADD3 UR24, UPT, UPT, UR14, UR63, URZ ;  /* 0x0000003f0e187290 */ /* 0x000fe2000fffe0ff */
[----:B--2---:R-:W-:Y:S01]  /*5140*/  IMAD.U32 R4, RZ, RZ, UR5 ;  /* 0x00000005ff047e24 */ /* 0x004fe2000f8e00ff */
[----:B------:R-:W-:Y:S01]  /*5150*/  LOP3.LUT R11, R11, 0x1, RZ, 0x3c, !PT ;  /* 0x000000010b0b7812 */ /* 0x000fe200078e3cff */
[----:B------:R-:W-:Y:S01]  /*5160*/  UMOV UR36, UR29 ;  /* 0x0000001d00247c82 */ /* 0x000fe20008000000 */
[----:B------:R-:W-:Y:S01]  /*5170*/  LOP3.LUT R9, R9, R0, RZ, 0x3c, !PT ;  /* 0x0000000009097212 */ /* 0x000fe200078e3cff */
[----:B------:R-:W-:Y:S01]  /*5180*/  UIADD3 UR28, UPT, UPT, UR13, UR16, URZ ;  /* 0x000000100d1c7290 */ /* 0x000fe2000fffe0ff */
[----:B------:R-:W-:Y:S01]  /*5190*/  SEL R10, R10, RZ, P0 ;  /* 0x000000ff0a0a7207 */ /* 0x000fe20000000000 */
[----:B------:R-:W-:Y:S01]  /*51a0*/  UPLOP3.LUT UP4, UPT, UPT, UPT, UPT, 0x80, 0x8 ;  /* 0x000000000008789c */ /* 0x000fe20003f8f070 */
[----:B------:R-:W-:Y:S01]  /*51b0*/  IMAD.U32 R5, RZ, RZ, UR4 ;  /* 0x00000004ff057e24 */ /* 0x000fe2000f8e00ff */
[----:B------:R-:W-:Y:S04]  /*51c0*/  @!P1 R2UR UR4, R4 ;  /* 0x00000000040492ca */ /* 0x000fe800000e0000 */
[----:B------:R-:W-:Y:S11]  /*51d0*/  @!P1 R2UR UR5, R5 ;  /* 0x00000000050592ca */ /* 0x000ff600000e0000 */
[----:B------:R-:W-:Y:S02]  /*51e0*/  @!UPT UIADD3 URZ, UPT, UPT, URZ, URZ, URZ ;  /* 0x000000fffffff290 */ /* 0x000fe4000fffe0ff */
[----:B------:R2:W-:Y:S01]  /*51f0*/  @!UP0 UTMALDG.3D [UR8], [UR4], desc[UR6] ;  /* 0x00000608040085b4 */ /* 0x0005e20008011000 */
[----:B------:R2:W-:Y:S01]  /*5200*/  @!P1 SYNCS.ARRIVE.TRANS64.RED.A0TR RZ, [UR21+0x38], R3 ;  /* 0x00003803ffff99a7 */ /* 0x0005e20008300415 */
[----:B------:R-:W-:Y:S01]  /*5210*/  SYNCS.ARRIVE.TRANS64.RED.A1T0 RZ, [UR40], RZ ;  /* 0x000000ffffff79a7 */ /* 0x000fe20008100428 */
[----:B------:R-:W-:Y:S05]  /*5220*/  BRA.U UP2, `(.L_x_83) ;  /* 0xfffffff102507547 */ /* 0x000fea000b83ffff */
[----:B--2---:R-:W-:-:S04]  /*5230*/  SHF.L.U32 R3, R11, 0x1f, RZ ;  /* 0x0000001f0b037819 */ /* 0x004fc800000006ff */
[----:B------:R-:W2:Y:S02]  /*5240*/  SYNCS.PHASECHK.TRANS64.TRYWAIT P0, [UR21+0x40], R3 ;  /* 0x00004003ff0075a7 */ /* 0x000ea40008001115 */
[----:B--2---:R-:W-:Y:S05]  /*5250*/  @!P0 BRA `(.L_x_84) ;  /* 0x0000004c00b48947 */ /* 0x004fea0003800000 */
.L_x_170:
[----:B------:R-:W3:Y:S02]  /*5260*/  SYNCS.PHASECHK.TRANS64.TRYWAIT P0, [UR21+0x48], R3 ;  /* 0x00004803ff0075a7 */ /* 0x000ee40008001115 */
[----:B---3--:R-:W-:Y:S05]  /*5270*/  @!P0 BRA `(.L_x_85) ;  /* 0x0000004c00c48947 */ /* 0x008fea0003800000 */
.L_x_172:
[----:B------:R-:W3:Y:S02]  /*5280*/  SYNCS.PHASECHK.TRANS64.TRYWAIT P0, [UR21+0x50], R3 ;  /* 0x00005003ff0075a7 */ /* 0x000ee40008001115 */
[----:B---3--:R-:W-:Y:S05]  /*5290*/  @!P0 BRA `(.L_x_86) ;  /* 0x0000004c00d48947 */ /* 0x008fea0003800000 */
.L_x_174:
[----:B--2---:R-:W-:-:S07]  /*52a0*/  MOV R0, UR21 ;  /* 0x0000001500007c02 */ /* 0x004fce0008000f00 */
.L_x_87:
[----:B--2---:R-:W-:-:S04]  /*52b0*/  SHF.L.U32 R3, R11, 0x1f, RZ ;  /* 0x0000001f0b037819 */ /* 0x004fc800000006ff */
[----:B------:R2:W3:Y:S03]  /*52c0*/  SYNCS.PHASECHK.TRANS64.TRYWAIT P0, [R0+URZ+0x58], R3 ;  /* 0x00005803000075a7 */ /* 0x0004e600080011ff */
[----:B---3--:R-:W-:Y:S05]  /*52d0*/  @!P0 NANOSLEEP.SYNCS 0x989680 ;  /* 0x009896800000895d */ /* 0x008fea0003900000 */
[----:B------:R-:W3:Y:S02]  /*52e0*/  @!P0 SYNCS.PHASECHK.TRANS64 P0, [R0+URZ+0x58], R3 ;  /* 0x00005803000085a7 */ /* 0x000ee400080010ff */
[----:B-1-3--:R-:W-:Y:S05]  /*52f0*/  @P0 EXIT ;  /* 0x000000000000094d */ /* 0x00afea0003800000 */
[----:B------:R-:W-:Y:S05]  /*5300*/  BRA `(.L_x_87) ;  /* 0xfffffffc00e87947 */ /* 0x000fea000383ffff */
.L_x_72:
[----:B------:R-:W-:-:S06]  /*5310*/  UISETP.GE.AND UP0, UPT, UR18, 0x4, UPT ;  /* 0x000000041200788c */ /* 0x000fcc000bf06270 */
[----:B------:R-:W-:-:S13]  /*5320*/  PLOP3.LUT P0, PT, PT, PT, UP0, 0x80, 0x8 ;  /* 0x000000000008781c */ /* 0x000fda0003f0f008 */
[----:B-1----:R-:W-:Y:S05]  /*5330*/  @!P0 EXIT ;  /* 0x000000000000894d */ /* 0x002fea0003800000 */
[----:B------:R-:W-:Y:S01]  /*5340*/  BAR.SYNC.DEFER_BLOCKING 0x6, 0xa0 ;  /* 0x0182800000007b1d */ /* 0x000fe20000010000 */
[C---:B------:R-:W-:Y:S01]  /*5350*/  IMAD.SHL.U32 R7, R93.reuse, 0x40, RZ ;  /* 0x000000405d077824 */ /* 0x040fe200078e00ff */
[C---:B------:R-:W-:Y:S01]  /*5360*/  R2P PR, R93.reuse, 0x6 ;  /* 0x000000065d007804 */ /* 0x040fe20000000000 */
[C---:B------:R-:W-:Y:S01]  /*5370*/  IMAD.SHL.U32 R2, R93.reuse, 0x8, RZ ;  /* 0x000000085d027824 */ /* 0x040fe200078e00ff */
[----:B------:R-:W-:Y:S01]  /*5380*/  CS2R R88, SRZ ;  /* 0x0000000000587805 */ /* 0x000fe2000001ff00 */
[----:B------:R-:W-:Y:S01]  /*5390*/  IMAD.U32 R37, R93, 0x10000, RZ ;  /* 0x000100005d257824 */ /* 0x000fe200078e00ff */
[----:B------:R-:W-:Y:S01]  /*53a0*/  UMOV UR44, 0x400 ;  /* 0x00000400002c7882 */ /* 0x000fe20000000000 */
[----:B------:R-:W1:Y:S01]  /*53b0*/  LDCU.64 UR4, c[0x0][0x890] ;  /* 0x00011200ff0477ac */ /* 0x000e620008000a00 */
[----:B------:R-:W2:Y:S01]  /*53c0*/  LDC.64 R78, c[0x0][0x8b0] ;  /* 0x00022c00ff4e7b82 */ /* 0x000ea20000000a00 */
[----:B------:R-:W-:Y:S01]  /*53d0*/  LOP3.LUT R3, R7, 0x1c0, RZ, 0xc0, !PT ;  /* 0x000001c007037812 */ /* 0x000fe200078ec0ff */
[----:B------:R-:W-:Y:S01]  /*53e0*/  IMAD.SHL.U32 R80, R93, 0x20, RZ ;  /* 0x000000205d507824 */ /* 0x000fe200078e00ff */
[----:B------:R-:W-:Y:S01]  /*53f0*/  ULEA UR44, UR47, UR44, 0x18 ;  /* 0x0000002c2f2c7291 */ /* 0x000fe2000f8ec0ff */
[----:B------:R-:W-:Y:S01]  /*5400*/  LOP3.LUT R7, R7, 0x200, RZ, 0xc0, !PT ;  /* 0x0000020007077812 */ /* 0x000fe200078ec0ff */
[----:B------:R-:W-:Y:S01]  /*5410*/  IMAD.MOV.U32 R91, RZ, RZ, 0x20 ;  /* 0x00000020ff5b7424 */ /* 0x000fe200078e00ff */
[----:B------:R-:W-:Y:S01]  /*5420*/  LOP3.LUT R2, R3, 0x38, R2, 0xf8, !PT ;  /* 0x0000003803027812 */ /* 0x000fe200078ef802 */
[----:B------:R-:W-:Y:S01]  /*5430*/  IMAD.MOV.U32 R90, RZ, RZ, 0x1 ;  /* 0x00000001ff5a7424 */ /* 0x000fe200078e00ff */
[----:B------:R-:W3:Y:S01]  /*5440*/  LDC.64 R76, c[0x0][0x8a8] ;  /* 0x00022a00ff4c7b82 */ /* 0x000ee20000000a00 */
[----:B------:R-:W-:Y:S01]  /*5450*/  SHF.R.U32.HI R3, RZ, 0x1, R93 ;  /* 0x00000001ff037819 */ /* 0x000fe2000001165d */
[----:B------:R-:W-:Y:S01]  /*5460*/  IMAD.MOV.U32 R36, RZ, RZ, RZ ;  /* 0x000000ffff247224 */ /* 0x000fe200078e00ff */
[----:B------:R-:W-:Y:S01]  /*5470*/  LOP3.LUT R37, R37, 0x600000, RZ, 0xc0, !PT ;  /* 0x0060000025257812 */ /* 0x000fe200078ec0ff */
[----:B------:R-:W-:Y:S01]  /*5480*/  IMAD.MOV.U32 R87, RZ, RZ, RZ ;  /* 0x000000ffff577224 */ /* 0x000fe200078e00ff */
[----:B------:R-:W-:Y:S01]  /*5490*/  LOP3.LUT R80, R7, 0xc00, R80, 0xf8, !PT ;  /* 0x00000c0007507812 */ /* 0x000fe200078ef850 */
[----:B------:R-:W4:Y:S01]  /*54a0*/  LDCU UR60, c[0x0][0x370] ;  /* 0x00006e00ff3c77ac */ /* 0x000f220008000800 */
[----:B------:R-:W-:Y:S01]  /*54b0*/  LOP3.LUT R3, R2, 0x8, R3, 0x78, !PT ;  /* 0x0000000802037812 */ /* 0x000fe200078e7803 */
[----:B------:R-:W4:Y:S01]  /*54c0*/  LDS R0, [UR44+0x120] ;  /* 0x0001202cff007984 */ /* 0x000f220008000800 */
[----:B-1----:R-:W-:Y:S01]  /*54d0*/  IMAD.U32 R95, RZ, RZ, UR4 ;  /* 0x00000004ff5f7e24 */ /* 0x002fe2000f8e00ff */
[----:B------:R-:W-:Y:S01]  /*54e0*/  UIADD3 UR4, UPT, UPT, UR44, 0x400, URZ ;  /* 0x000004002c047890 */ /* 0x000fe2000fffe0ff */
[----:B------:R-:W-:Y:S01]  /*54f0*/  SEL R92, R91, 0xffffffe0, !P2 ;  /* 0xffffffe05b5c7807 */ /* 0x000fe20005000000 */
[----:B------:R-:W-:Y:S01]  /*5500*/  IMAD.U32 R94, RZ, RZ, UR5 ;  /* 0x00000005ff5e7e24 */ /* 0x000fe2000f8e00ff */
[----:B------:R-:W-:Y:S01]  /*5510*/  LOP3.LUT R80, R80, R3, RZ, 0xfc, !PT ;  /* 0x0000000350507212 */ /* 0x000fe200078efcff */
[----:B------:R-:W1:Y:S01]  /*5520*/  LDCU UR43, c[0x0][0xb0c] ;  /* 0x00016180ff2b77ac */ /* 0x000e620008000800 */
[----:B------:R-:W-:Y:S01]  /*5530*/  LOP3.LUT R93, R93, 0x60, RZ, 0xc0, !PT ;  /* 0x000000605d5d7812 */ /* 0x000fe200078ec0ff */
[----:B------:R-:W-:Y:S01]  /*5540*/  IMAD.U32 R85, RZ, RZ, UR4 ;  /* 0x00000004ff557e24 */ /* 0x000fe2000f8e00ff */
[----:B------:R-:W-:Y:S01]  /*5550*/  SEL R91, R91, 0xffffffe0, !P1 ;  /* 0xffffffe05b5b7807 */ /* 0x000fe20004800000 */
[----:B------:R-:W1:Y:S01]  /*5560*/  LDCU UR39, c[0x0][0xb30] ;  /* 0x00016600ff2777ac */ /* 0x000e620008000800 */
[----:B------:R-:W1:Y:S01]  /*5570*/  LDCU.64 UR54, c[0x0][0x888] ;  /* 0x00011100ff3677ac */ /* 0x000e620008000a00 */
[----:B------:R-:W1:Y:S01]  /*5580*/  LDCU.64 UR40, c[0x0][0xb28] ;  /* 0x00016500ff2877ac */ /* 0x000e620008000a00 */
[----:B------:R-:W1:Y:S01]  /*5590*/  LDCU.128 UR56, c[0x0][0xb10] ;  /* 0x00016200ff3877ac */ /* 0x000e620008000c00 */
[----:B------:R-:W1:Y:S01]  /*55a0*/  LDCU UR53, c[0x0][0x374] ;  /* 0x00006e80ff3577ac */ /* 0x000e620008000800 */
[----:B------:R-:W-:Y:S01]  /*55b0*/  UMOV UR52, URZ ;  /* 0x000000ff00347c82 */ /* 0x000fe20008000000 */
[----:B------:R-:W-:Y:S01]  /*55c0*/  UMOV UR46, URZ ;  /* 0x000000ff002e7c82 */ /* 0x000fe20008000000 */
[----:B-1234-:R-:W-:-:S07]  /*55d0*/  IMAD.IADD R37, R0, 0x1, R37 ;  /* 0x0000000100257824 */ /* 0x01efce00078e0225 */
.L_x_131:
[C---:B------:R-:W-:Y:S02]  /*55e0*/  LEA R3, R87.reuse, UR44, 0x3 ;  /* 0x0000002c57037c11 */ /* 0x040fe4000f8e18ff */
[----:B------:R-:W-:Y:S02]  /*55f0*/  SHF.L.U32 R0, R88, 0x1f, RZ ;  /* 0x0000001f58007819 */ /* 0x000fe400000006ff */
[----:B------:R-:W-:Y:S02]  /*5600*/  LEA R5, R87, UR44, 0x4 ;  /* 0x0000002c57057c11 */ /* 0x000fe4000f8e20ff */
[----:B-1----:R-:W1:Y:S02]  /*5610*/  SYNCS.PHASECHK.TRANS64.TRYWAIT P0, [R3+URZ+0x70], R0 ;  /* 0x00007000030075a7 */ /* 0x002e6400080011ff */
[----:B-1----:R-:W-:Y:S05]  /*5620*/  @!P0 BRA `(.L_x_88) ;  /* 0x0000004c00088947 */ /* 0x002fea0003800000 */
.L_x_175:
        /* <DEDUP_REMOVED lines=11> */
[----:B------:R-:W-:Y:S01]  /*56e0*/  PLOP3.LUT P0, PT, PT, PT, UP1, 0x80, 0x8 ;  /* 0x000000000008781c */ /* 0x000fe20003f0f018 */
[----:B------:R-:W-:Y:S11]  /*56f0*/  UP2UR UR62, UPR, URZ, 0x2 ;  /* 0x00000002ff3e7883 */ /* 0x000ff60008000000 */
[----:B------:R-:W-:Y:S01]  /*5700*/  @!UPT UIADD3 URZ, UPT, UPT, URZ, URZ, URZ ;  /* 0x000000fffffff290 */ /* 0x000fe2000fffe0ff */
[----:B-1----:R-:W-:Y:S02]  /*5710*/  @P0 SHF.R.U32.HI R0, RZ, 0x10, R5 ;  /* 0x00000010ff000819 */ /* 0x002fe40000011605 */
        /* <DEDUP_REMOVED lines=12> */
[----:B------:R-:W2:Y:S01]  /*57e0*/  LDCU UR12, c[0x0][0xb20] ;  /* 0x00016400ff0c77ac */ /* 0x000ea20008000800 */
[----:B------:R-:W-:Y:S02]  /*57f0*/  UIMAD.WIDE.U32 UR4, UR53, UR59, URZ ;  /* 0x0000003b350472a5 */ /* 0x000fe4000f8e00ff */
[----:B------:R-:W-:Y:S02]  /*5800*/  UIMAD.WIDE.U32 UR6, UR60, UR56, URZ ;  /* 0x000000383c0672a5 */ /* 0x000fe4000f8e00ff */
[----:B------:R-:W-:Y:S02]  /*5810*/  UISETP.NE.AND UP0, UPT, UR58, 0x1, UPT ;  /* 0x000000013a00788c */ /* 0x000fe4000bf05270 */
[----:B------:R-:W-:Y:S02]  /*5820*/  UIMAD.WIDE.U32 UR8, UR37, UR59, URZ ;  /* 0x0000003b250872a5 */ /* 0x000fe4000f8e00ff */
[----:B------:R-:W-:Y:S02]  /*5830*/  UIMAD.WIDE.U32 UR10, UR38, UR56, URZ ;  /* 0x00000038260a72a5 */ /* 0x000fe4000f8e00ff */
[----:B------:R-:W-:Y:S02]  /*5840*/  UISETP.NE.AND UP1, UPT, UR43, 0x1, UPT ;  /* 0x000000012b00788c */ /* 0x000fe4000bf25270 */
[----:B------:R-:W-:Y:S01]  /*5850*/  UISETP.NE.AND UP2, UPT, UR42, 0x1, UPT ;  /* 0x000000012a00788c */ /* 0x000fe2000bf45270 */
[----:B------:R-:W-:Y:S02]  /*5860*/  UMOV UR4, UR5 ;  /* 0x0000000500047c82 */ /* 0x000fe40008000000 */
[----:B--2---:R-:W-:Y:S03]  /*5870*/  USHF.R.U32.HI UR5, URZ, UR12, UR4 ;  /* 0x0000000cff057299 */ /* 0x004fe60008011604 */
[----:B------:R-:W-:Y:S02]  /*5880*/  UMOV UR4, UR7 ;  /* 0x0000000700047c82 */ /* 0x000fe40008000000 */
[----:B------:R-:W-:Y:S02]  /*5890*/  USHF.R.U32.HI UR7, URZ, UR57, UR4 ;  /* 0x00000039ff077299 */ /* 0x000fe40008011604 */
[----:B------:R-:W-:Y:S02]  /*58a0*/  USEL UR4, UR53, UR5, !UP0 ;  /* 0x0000000535047287 */ /* 0x000fe4000c000000 */
[----:B------:R-:W-:Y:S01]  /*58b0*/  USEL UR7, UR60, UR7, !UP1 ;  /* 0x000000073c077287 */ /* 0x000fe2000c800000 */
[----:B------:R-:W-:Y:S01]  /*58c0*/  UMOV UR5, UR9 ;  /* 0x0000000900057c82 */ /* 0x000fe20008000000 */
[----:B------:R-:W-:Y:S02]  /*58d0*/  UIMAD.WIDE.U32 UR8, UR4, UR40, URZ ;  /* 0x00000028040872a5 */ /* 0x000fe4000f8e00ff */
[----:B------:R-:W-:Y:S03]  /*58e0*/  USHF.R.U32.HI UR6, URZ, UR12, UR5 ;  /* 0x0000000cff067299 */ /* 0x000fe60008011605 */
[----:B------:R-:W-:Y:S01]  /*58f0*/  UMOV UR5, UR11 ;  /* 0x0000000b00057c82 */ /* 0x000fe20008000000 */
[----:B------:R-:W-:Y:S02]  /*5900*/  UIMAD.WIDE.U32 UR10, UR7, UR40, URZ ;  /* 0x00000028070a72a5 */ /* 0x000fe4000f8e00ff */
[----:B------:R-:W-:Y:S02]  /*5910*/  USHF.R.U32.HI UR12, URZ, UR57, UR5 ;  /* 0x00000039ff0c7299 */ /* 0x000fe40008011605 */
[----:B------:R-:W-:Y:S01]  /*5920*/  USEL UR6, UR37, UR6, !UP0 ;  /* 0x0000000625067287 */ /* 0x000fe2000c000000 */
[----:B------:R-:W-:Y:S02]  /*5930*/  UMOV UR5, UR9 ;  /* 0x0000000900057c82 */ /* 0x000fe40008000000 */
[----:B------:R-:W-:Y:S01]  /*5940*/  UMOV UR10, UR11 ;  /* 0x0000000b000a7c82 */ /* 0x000fe20008000000 */
[----:B------:R-:W-:Y:S02]  /*5950*/  @UP2 USHF.R.U32.HI UR4, URZ, UR41, UR5 ;  /* 0x00000029ff042299 */ /* 0x000fe40008011605 */
[----:B------:R-:W-:Y:S02]  /*5960*/  @UP2 USHF.R.U32.HI UR7, URZ, UR41, UR10 ;  /* 0x00000029ff072299 */ /* 0x000fe4000801160a */
[----:B------:R-:W-:Y:S02]  /*5970*/  UIMAD UR4, UR42, UR4, URZ ;  /* 0x000000042a0472a4 */ /* 0x000fe4000f8e02ff */
[----:B------:R-:W-:Y:S02]  /*5980*/  UIMAD.WIDE.U32 UR10, UR6, UR40, URZ ;  /* 0x00000028060a72a5 */ /* 0x000fe4000f8e00ff */
[----:B------:R-:W-:Y:S02]  /*5990*/  USEL UR5, UR38, UR12, !UP1 ;  /* 0x0000000c26057287 */ /* 0x000fe4000c800000 */
[----:B------:R-:W-:Y:S02]  /*59a0*/  UIMAD UR8, UR42, UR7, URZ ;  /* 0x000000072a0872a4 */ /* 0x000fe4000f8e02ff */
[----:B------:R-:W-:Y:S03]  /*59b0*/  UISETP.GE.AND UP0, UPT, UR6, UR4, UPT ;  /* 0x000000040600728c */ /* 0x000fe6000bf06270 */
[----:B------:R-:W-:Y:S01]  /*59c0*/  UMOV UR4, UR11 ;  /* 0x0000000b00047c82 */ /* 0x000fe20008000000 */
[----:B------:R-:W-:Y:S02]  /*59d0*/  UISETP.GE.OR UP0, UPT, UR5, UR8, UP0 ;  /* 0x000000080500728c */ /* 0x000fe40008706670 */
[----:B------:R-:W-:Y:S02]  /*59e0*/  USHF.R.U32.HI UR4, URZ, UR41, UR4 ;  /* 0x00000029ff047299 */ /* 0x000fe40008011604 */
[----:B------:R-:W-:Y:S02]  /*59f0*/  UIMAD.WIDE.U32 UR8, UR5, UR40, URZ ;  /* 0x00000028050872a5 */ /* 0x000fe4000f8e00ff */
[----:B------:R-:W-:Y:S02]  /*5a00*/  USEL UR11, UR6, UR4, !UP2 ;  /* 0x00000004060b7287 */ /* 0x000fe4000d000000 */
[----:B------:R-:W-:Y:S02]  /*5a10*/  UIADD3 UR8, UPT, UPT, -UR5, URZ, URZ ;  /* 0x000000ff05087290 */ /* 0x000fe4000fffe1ff */
[----:B------:R-:W-:Y:S01]  /*5a20*/  UIADD3 UR10, UPT, UPT, -UR11, URZ, URZ ;  /* 0x000000ff0b0a7290 */ /* 0x000fe2000fffe1ff */
[----:B------:R-:W-:Y:S01]  /*5a30*/  @!UP0 UMOV UR4, UR9 ;  /* 0x0000000900048c82 */ /* 0x000fe20008000000 */
[----:B------:R-:W-:Y:S02]  /*5a40*/  UIADD3 UR9, UPT, UPT, -UR6, URZ, URZ ;  /* 0x000000ff06097290 */ /* 0x000fe4000fffe1ff */
[----:B------:R-:W-:Y:S02]  /*5a50*/  @!UP0 USHF.R.U32.HI UR4, URZ, UR41, UR4 ;  /* 0x00000029ff048299 */ /* 0x000fe40008011604 */
[----:B------:R-:W-:Y:S02]  /*5a60*/  UIMAD UR10, UR42, UR10, UR6 ;  /* 0x0000000a2a0a72a4 */ /* 0x000fe4000f8e0206 */
[----:B------:R-:W-:Y:S04]  /*5a70*/  @!UP0 USEL UR4, UR5, UR4, !UP2 ;  /* 0x0000000405048287 */ /* 0x000fe8000d000000 */
[----:B------:R-:W-:Y:S02]  /*5a80*/  @!UP0 UIMAD UR10, UR7, UR10, UR4 ;  /* 0x0000000a070a82a4 */ /* 0x000fe4000f8e0204 */
[----:B------:R-:W-:Y:S02]  /*5a90*/  @!UP0 UIADD3 UR11, UPT, UPT, UR11, -UR4, URZ ;  /* 0x800000040b0b8290 */ /* 0x000fe4000fffe0ff */
[----:B------:R-:W-:Y:S02]  /*5aa0*/  UIMAD UR7, UR43, UR8, UR38 ;  /* 0x000000082b0772a4 */ /* 0x000fe4000f8e0226 */
[----:B------:R-:W-:Y:S02]  /*5ab0*/  @!UP0 UIMAD UR6, UR11, UR42, UR5 ;  /* 0x0000002a0b0682a4 */ /* 0x000fe4000f8e0205 */
[----:B------:R-:W-:Y:S01]  /*5ac0*/  UIMAD UR4, UR58, UR9, UR37 ;  /* 0x000000093a0472a4 */ /* 0x000fe2000f8e0225 */
[----:B------:R-:W-:Y:S02]  /*5ad0*/  @!UP0 UMOV UR5, UR10 ;  /* 0x0000000a00058c82 */ /* 0x000fe40008000000 */
[----:B------:R-:W-:Y:S02]  /*5ae0*/  UIMAD UR38, UR5, UR43, UR7 ;  /* 0x0000002b052672a4 */ /* 0x000fe4000f8e0207 */
[----:B------:R-:W-:Y:S11]  /*5af0*/  UIMAD UR37, UR6, UR58, UR4 ;  /* 0x0000003a062572a4 */ /* 0x000ff6000f8e0204 */
[----:B------:R-:W-:Y:S01]  /*5b00*/  @!UPT UIADD3 URZ, UPT, UPT, URZ, URZ, URZ ;  /* 0x000000fffffff290 */ /* 0x000fe2000fffe0ff */
.L_x_89:
[----:B------:R-:W-:Y:S01]  /*5b10*/  UISETP.NE.AND UP0, UPT, UR39, 0x1, UPT ;  /* 0x000000012700788c */ /* 0x000fe2000bf05270 */
[----:B------:R-:W-:Y:S01]  /*5b20*/  LOP3.LUT P0, RZ, R85, 0x3f0, RZ, 0xc0, !PT ;  /* 0x000003f055ff7812 */ /* 0x000fe2000780c0ff */
[----:B------:R-:W-:Y:S01]  /*5b30*/  USHF.L.U32 UR50, UR24, 0x6, URZ ;  /* 0x0000000618327899 */ /* 0x000fe200080006ff */
[----:B------:R-:W-:Y:S01]  /*5b40*/  BSSY.RECONVERGENT B6, `(.L_x_90) ;  /* 0x0000034000067945 */ /* 0x000fe20003800200 */
[----:B------:R-:W-:Y:S01]  /*5b50*/  USHF.L.U32 UR49, UR28, 0x8, URZ ;  /* 0x000000081c317899 */ /* 0x000fe200080006ff */
[----:B------:R-:W-:Y:S06]  /*5b60*/  IADD3 R87, PT, PT, R87, 0x1, RZ ;  /* 0x0000000157577810 */ /* 0x000fec0007ffe0ff */
[----:B------:R-:W2:Y:S01]  /*5b70*/  @!UP0 LDCU.128 UR12, c[0x0][0xb10] ;  /* 0x00016200ff0c87ac */ /* 0x000ea20008000c00 */
[----:B------:R-:W3:Y:S01]  /*5b80*/  @!UP0 LDCU UR5, c[0x0][0xb0c] ;  /* 0x00016180ff0587ac */ /* 0x000ee20008000800 */
[----:B------:R-:W4:Y:S01]  /*5b90*/  @!UP0 LDCU UR10, c[0x0][0xb20] ;  /* 0x00016400ff0a87ac */ /* 0x000f220008000800 */
[----:B--2---:R-:W-:Y:S02]  /*5ba0*/  UIMAD.WIDE.U32 UR8, UR38, UR12, URZ ;  /* 0x0000000c260872a5 */ /* 0x004fe4000f8e00ff */
[----:B------:R-:W-:Y:S02]  /*5bb0*/  UIMAD.WIDE.U32 UR6, UR37, UR15, URZ ;  /* 0x0000000f250672a5 */ /* 0x000fe4000f8e00ff */
[----:B------:R-:W-:Y:S03]  /*5bc0*/  @!UP0 UISETP.NE.AND UP1, UPT, UR14, 0x1, UPT ;  /* 0x000000010e00888c */ /* 0x000fe6000bf25270 */
[----:B------:R-:W-:Y:S01]  /*5bd0*/  @!UP0 UMOV UR4, UR9 ;  /* 0x0000000900048c82 */ /* 0x000fe20008000000 */
[----:B---3--:R-:W-:Y:S02]  /*5be0*/  @!UP0 UISETP.NE.AND UP2, UPT, UR5, 0x1, UPT ;  /* 0x000000010500888c */ /* 0x008fe4000bf45270 */
[----:B------:R-:W-:Y:S01]  /*5bf0*/  @!UP0 USHF.R.U32.HI UR4, URZ, UR13, UR4 ;  /* 0x0000000dff048299 */ /* 0x000fe20008011604 */
[----:B------:R-:W-:Y:S02]  /*5c00*/  @!UP0 UMOV UR6, UR7 ;  /* 0x0000000700068c82 */ /* 0x000fe40008000000 */
[----:B----4-:R-:W-:Y:S02]  /*5c10*/  @!UP0 USHF.R.U32.HI UR6, URZ, UR10, UR6 ;  /* 0x0000000aff068299 */ /* 0x010fe40008011606 */
[----:B------:R-:W-:Y:S02]  /*5c20*/  @!UP0 USEL UR7, UR38, UR4, !UP2 ;  /* 0x0000000426078287 */ /* 0x000fe4000d000000 */
[----:B------:R-:W-:Y:S04]  /*5c30*/  @!UP0 USEL UR6, UR37, UR6, !UP1 ;  /* 0x0000000625068287 */ /* 0x000fe8000c800000 */
[----:B------:R-:W-:Y:S02]  /*5c40*/  @!UP0 UIADD3 UR4, UPT, UPT, -UR7, UR6, URZ ;  /* 0x0000000607048290 */ /* 0x000fe4000fffe1ff */
[----:B------:R-:W-:Y:S02]  /*5c50*/  @!UP0 UIADD3 UR6, UPT, UPT, UR7, -UR6, URZ ;  /* 0x8000000607068290 */ /* 0x000fe4000fffe0ff */
[----:B------:R-:W-:Y:S02]  /*5c60*/  @!UP0 UIMAD UR38, UR4, UR5, UR38 ;  /* 0x00000005042682a4 */ /* 0x000fe4000f8e0226 */
[----:B------:R-:W-:Y:S01]  /*5c70*/  @!UP0 UIMAD UR37, UR6, UR14, UR37 ;  /* 0x0000000e062582a4 */ /* 0x000fe2000f8e0225 */
[----:B------:R-:W-:Y:S11]  /*5c80*/  @!P0 BRA `(.L_x_91) ;  /* 0x00000000007c8947 */ /* 0x000ff60003800000 */
[----:B------:R-:W2:Y:S01]  /*5c90*/  LDCU.64 UR8, c[0x4][0x80] ;  /* 0x01001000ff0877ac */ /* 0x000ea20008000a00 */
[----:B------:R-:W-:Y:S01]  /*5ca0*/  MOV R2, 0x0 ;  /* 0x0000000000027802 */ /* 0x000fe20000000f00 */
[----:B------:R-:W-:Y:S02]  /*5cb0*/  HFMA2 R12, -RZ, RZ, 0, 5.9604644775390625e-08 ;  /* 0x00000001ff0c7431 */ /* 0x000fe400000001ff */
[----:B------:R-:W-:Y:S01]  /*5cc0*/  IMAD.MOV.U32 R8, RZ, RZ, 0x70 ;  /* 0x00000070ff087424 */ /* 0x000fe200078e00ff */
[----:B------:R3:W4:Y:S01]  /*5cd0*/  LDC.64 R14, c[0x4][R2] ;  /* 0x01000000020e7b82 */ /* 0x0007220000000a00 */
[----:B------:R-:W1:Y:S01]  /*5ce0*/  LDCU.64 UR6, c[0x4][0x88] ;  /* 0x01001100ff0677ac */ /* 0x000e620008000a00 */
[----:B------:R-:W-:Y:S01]  /*5cf0*/  IMAD.MOV.U32 R13, RZ, RZ, RZ ;  /* 0x000000ffff0d7224 */ /* 0x000fe200078e00ff */
[----:B------:R-:W1:Y:S01]  /*5d00*/  LDCU.64 UR4, c[0x4][0x8] ;  /* 0x01000100ff0477ac */ /* 0x000e620008000a00 */
[----:B--2---:R-:W-:Y:S01]  /*5d10*/  MOV R5, UR9 ;  /* 0x0000000900057c02 */ /* 0x004fe20008000f00 */
[----:B------:R-:W-:Y:S01]  /*5d20*/  IMAD.U32 R4, RZ, RZ, UR8 ;  /* 0x00000008ff047e24 */ /* 0x000fe2000f8e00ff */
[----:B-1----:R-:W-:Y:S01]  /*5d30*/  MOV R7, UR7 ;  /* 0x0000000700077c02 */ /* 0x002fe20008000f00 */
[----:B------:R-:W-:Y:S01]  /*5d40*/  IMAD.U32 R6, RZ, RZ, UR6 ;  /* 0x00000006ff067e24 */ /* 0x000fe2000f8e00ff */
[----:B------:R-:W-:Y:S01]  /*5d50*/  MOV R11, UR5 ;  /* 0x00000005000b7c02 */ /* 0x000fe20008000f00 */
[----:B------:R-:W-:Y:S02]  /*5d60*/  IMAD.U32 R10, RZ, RZ, UR4 ;  /* 0x00000004ff0a7e24 */ /* 0x000fe4000f8e00ff */
[----:B------:R-:W-:Y:S07]  /*5d70*/  LEPC R20, `(.L_x_92) ;  /* 0x000000001014794e */ /* 0x000fee0000000000 */
[----:B---345:R-:W-:Y:S05]  /*5d80*/  CALL.ABS.NOINC R14 ;  /* 0x000000000e007343 */ /* 0x038fea0003c00000 */
.L_x_92:
[----:B------:R-:W1:Y:S01]  /*5d90*/  LDCU.64 UR8, c[0x4][0x80] ;  /* 0x01001000ff0877ac */ /* 0x000e620008000a00 */
[----:B------:R-:W2:Y:S01]  /*5da0*/  LDC.64 R2, c[0x4][R2] ;  /* 0x0100000002027b82 */ /* 0x000ea20000000a00 */
[----:B------:R-:W-:Y:S02]  /*5db0*/  HFMA2 R12, -RZ, RZ, 0, 5.9604644775390625e-08 ;  /* 0x00000001ff0c7431 */ /* 0x000fe400000001ff */
[----:B------:R-:W-:Y:S02]  /*5dc0*/  IMAD.MOV.U32 R8, RZ, RZ, 0x70 ;  /* 0x00000070ff087424 */ /* 0x000fe400078e00ff */
[----:B------:R-:W-:Y:S01]  /*5dd0*/  IMAD.MOV.U32 R13, RZ, RZ, RZ ;  /* 0x000000ffff0d7224 */ /* 0x000fe200078e00ff */
[----:B------:R-:W3:Y:S01]  /*5de0*/  LDCU.64 UR6, c[0x4][0x88] ;  /* 0x01001100ff0677ac */ /* 0x000ee20008000a00 */
[----:B------:R-:W4:Y:S01]  /*5df0*/  LDCU.64 UR4, c[0x4][0x8] ;  /* 0x01000100ff0477ac */ /* 0x000f220008000a00 */
[----:B-1----:R-:W-:Y:S02]  /*5e00*/  MOV R4, UR8 ;  /* 0x0000000800047c02 */ /* 0x002fe40008000f00 */
[----:B------:R-:W-:Y:S02]  /*5e10*/  MOV R5, UR9 ;  /* 0x0000000900057c02 */ /* 0x000fe40008000f00 */
[----:B---3--:R-:W-:Y:S01]  /*5e20*/  MOV R7, UR7 ;  /* 0x0000000700077c02 */ /* 0x008fe20008000f00 */
[----:B------:R-:W-:Y:S01]  /*5e30*/  IMAD.U32 R6, RZ, RZ, UR6 ;  /* 0x00000006ff067e24 */ /* 0x000fe2000f8e00ff */
[----:B----4-:R-:W-:Y:S01]  /*5e40*/  MOV R11, UR5 ;  /* 0x00000005000b7c02 */ /* 0x010fe20008000f00 */
[----:B------:R-:W-:Y:S02]  /*5e50*/  IMAD.U32 R10, RZ, RZ, UR4 ;  /* 0x00000004ff0a7e24 */ /* 0x000fe4000f8e00ff */
[----:B------:R-:W-:Y:S07]  /*5e60*/  LEPC R20, `(.L_x_91) ;  /* 0x000000001014794e */ /* 0x000fee0000000000 */
[----:B--2---:R-:W-:Y:S05]  /*5e70*/  CALL.ABS.NOINC R2 ;  /* 0x0000000002007343 */ /* 0x004fea0003c00000 */
.L_x_91:
[----:B------:R-:W-:Y:S05]  /*5e80*/  BSYNC.RECONVERGENT B6 ;  /* 0x0000000000067941 */ /* 0x000fea0003800200 */
.L_x_90:
[----:B------:R-:W-:Y:S02]  /*5e90*/  R2UR UR6, R84 ;  /* 0x00000000540672ca */ /* 0x000fe400000e0000 */
[----:B------:R-:W-:Y:S02]  /*5ea0*/  R2UR UR5, R95 ;  /* 0x000000005f0572ca */ /* 0x000fe400000e0000 */
[----:B------:R-:W-:Y:S02]  /*5eb0*/  R2UR UR4, R94 ;  /* 0x000000005e0472ca */ /* 0x000fe400000e0000 */
[----:B------:R-:W-:Y:S02]  /*5ec0*/  ISETP.NE.U32.AND P4, PT, R78, RZ, PT ;  /* 0x000000ff4e00720c */ /* 0x000fe40003f85070 */
[----:B------:R-:W-:Y:S02]  /*5ed0*/  ISETP.NE.U32.AND P2, PT, RZ, UR54, PT ;  /* 0x00000036ff007c0c */ /* 0x000fe4000bf45070 */
[----:B------:R-:W-:Y:S02]  /*5ee0*/  ISETP.NE.AND.EX P4, PT, R79, RZ, PT, P4 ;  /* 0x000000ff4f00720c */ /* 0x000fe40003f85340 */
[----:B------:R-:W-:Y:S01]  /*5ef0*/  ISETP.NE.AND.EX P2, PT, RZ, UR55, PT, P2 ;  /* 0x00000037ff007c0c */ /* 0x000fe2000bf45320 */
[----:B------:R-:W-:Y:S02]  /*5f00*/  UISETP.NE.AND UP2, UPT, UR6, URZ, UPT ;  /* 0x000000ff0600728c */ /* 0x000fe4000bf45270 */
[----:B------:R-:W-:Y:S04]  /*5f10*/  UISETP.NE.U32.AND UP0, UPT, UR5, URZ, UPT ;  /* 0x000000ff0500728c */ /* 0x000fe8000bf05070 */
[----:B------:R-:W-:Y:S01]  /*5f20*/  UISETP.NE.AND.EX UP1, UPT, UR4, URZ, UPT, UP0 ;  /* 0x000000ff0400728c */ /* 0x000fe2000bf25300 */
[----:B------:R-:W-:Y:S01]  /*5f30*/  PLOP3.LUT P1, PT, PT, PT, UP2, 0x80, 0x8 ;  /* 0x000000000008781c */ /* 0x000fe20003f2f028 */
[----:B------:R-:W-:Y:S03]  /*5f40*/  UPLOP3.LUT UP0, UPT, UPT, UPT, UPT, 0x40, 0x4 ;  /* 0x000000000004789c */ /* 0x000fe60003f0e870 */
[----:B------:R-:W-:Y:S06]  /*5f50*/  @UP2 UPLOP3.LUT UP0, UPT, UPT, UPT, UP1, 0x80, 0x8 ;  /* 0x000000000008289c */ /* 0x000fec0003f0f010 */
[----:B------:R-:W-:Y:S01]  /*5f60*/  PLOP3.LUT P0, PT, PT, PT, UP0, 0x80, 0x8 ;  /* 0x000000000008781c */ /* 0x000fe20003f0f008 */
[----:B------:R-:W-:Y:S01]  /*5f70*/  @!UPT UIADD3 URZ, UPT, UPT, URZ, URZ, URZ ;  /* 0x000000fffffff290 */ /* 0x000fe2000fffe0ff */
[----:B------:R-:W-:Y:S11]  /*5f80*/  BRA.U !UP1, `(.L_x_93) ;  /* 0x0000000109407547 */ /* 0x000ff6000b800000 */
[----:B------:R-:W-:Y:S01]  /*5f90*/  UISETP.NE.U32.AND UP0, UPT, UR54, URZ, UPT ;  /* 0x000000ff3600728c */ /* 0x000fe2000bf05070 */
[----:B------:R-:W-:Y:S01]  /*5fa0*/  R2UR UR6, R95 ;  /* 0x000000005f0672ca */ /* 0x000fe200000e0000 */
[----:B------:R-:W2:Y:S01]  /*5fb0*/  LDCU.64 UR8, c[0x0][0x358] ;  /* 0x00006b00ff0877ac */ /* 0x000ea20008000a00 */
[----:B------:R-:W-:Y:S02]  /*5fc0*/  HFMA2 R81, -RZ, RZ, 0, 5.9604644775390625e-08 ;  /* 0x00000001ff517431 */ /* 0x000fe400000001ff */
[----:B-1----:R-:W-:Y:S01]  /*5fd0*/  IMAD.MOV.U32 R0, RZ, RZ, 0x1 ;  /* 0x00000001ff007424 */ /* 0x002fe200078e00ff */
[----:B------:R-:W-:Y:S06]  /*5fe0*/  UISETP.NE.AND.EX UP0, UPT, UR55, URZ, UPT, UP0 ;  /* 0x000000ff3700728c */ /* 0x000fec000bf05300 */
[----:B------:R-:W-:Y:S05]  /*5ff0*/  PLOP3.LUT P3, PT, PT, PT, UP0, 0x80, 0x8 ;  /* 0x000000000008781c */ /* 0x000fea0003f6f008 */
[----:B------:R-:W1:Y:S01]  /*6000*/  @UP0 LDCU.64 UR4, c[0x0][0x888] ;  /* 0x00011100ff0407ac */ /* 0x000e620008000a00 */
[----:B------:R-:W-:Y:S07]  /*6010*/  @UP0 UIMAD UR6, UR36, UR6, URZ ;  /* 0x00000006240602a4 */ /* 0x000fee000f8e02ff */
[----:B------:R-:W-:Y:S01]  /*6020*/  @!P3 PRMT R81, R0, 0x7610, R81 ;  /* 0x000076100051b816 */ /* 0x000fe20000000051 */
[----:B-1----:R-:W-:Y:S06]  /*6030*/  @UP0 UIMAD.WIDE UR4, UR6, 0x4, UR4 ;  /* 0x00000004060408a5 */ /* 0x002fec000f8e0204 */
[----:B------:R-:W-:Y:S02]  /*6040*/  IMAD.U32 R2, RZ, RZ, UR4 ;  /* 0x00000004ff027e24 */ /* 0x000fe4000f8e00ff */
[----:B------:R-:W-:Y:S03]  /*6050*/  IMAD.U32 R3, RZ, RZ, UR5 ;  /* 0x00000005ff037e24 */ /* 0x000fe6000f8e00ff */
[----:B------:R-:W1:Y:S02]  /*6060*/  @!UP0 LDCU UR4, c[0x0][0x880] ;  /* 0x00011000ff0487ac */ /* 0x000e640008000800 */
[----:B--2--5:R2:W5:Y:S02]  /*6070*/  @P3 LDG.E R41, desc[UR8][R2.64] ;  /* 0x0000000802293981 */ /* 0x024564000c1e1900 */
[----:B-12---:R-:W-:Y:S02]  /*6080*/  @!P3 MOV R41, UR4 ;  /* 0x000000040029bc02 */ /* 0x006fe40008000f00 */
.L_x_93:
[----:B------:R-:W-:Y:S05]  /*6090*/  @!P4 BRA `(.L_x_94) ;  /* 0x000000000024c947 */ /* 0x000fea0003800000 */
[----:B------:R-:W-:Y:S01]  /*60a0*/  ISETP.NE.U32.AND P3, PT, R76, RZ, PT ;  /* 0x000000ff4c00720c */ /* 0x000fe20003f65070 */
[----:B------:R-:W2:Y:S03]  /*60b0*/  LDCU.64 UR4, c[0x0][0x358] ;  /* 0x00006b00ff0477ac */ /* 0x000ea60008000a00 */
[----:B------:R-:W-:Y:S11]  /*60c0*/  ISETP.NE.AND.EX P3, PT, R77, RZ, PT, P3 ;  /* 0x000000ff4d00720c */ /* 0x000ff60003f65330 */
[----:B------:R-:W-:Y:S02]  /*60d0*/  @!UPT UIADD3 URZ, UPT, UPT, URZ, URZ, URZ ;  /* 0x000000fffffff290 */ /* 0x000fe4000fffe0ff */
[----:B------:R-:W3:Y:S01]  /*60e0*/  @P3 LDC.64 R2, c[0x0][0x8a8] ;  /* 0x00022a00ff023b82 */ /* 0x000ee20000000a00 */
[----:B-1----:R-:W-:Y:S04]  /*60f0*/  @P3 IMAD R0, R78, UR36, RZ ;  /* 0x000000244e003c24 */ /* 0x002fe8000f8e02ff */
[----:B---3--:R-:W-:Y:S05]  /*6100*/  @P3 IMAD.WIDE R2, R0, 0x4, R2 ;  /* 0x0000000400023825 */ /* 0x008fea00078e0202 */
[----:B--2--5:R2:W5:Y:S02]  /*6110*/  @P3 LDG.E R38, desc[UR4][R2.64] ;  /* 0x0000000402263981 */ /* 0x024564000c1e1900 */
[----:B--2---:R-:W3:Y:S02]  /*6120*/  @!P3 LDC R38, c[0x0][0x8a0] ;  /* 0x00022800ff26bb82 */ /* 0x004ee40000000800 */
.L_x_94:
[----:B-----5:R-:W-:Y:S01]  /*6130*/  FSETP.NEU.AND P3, PT, R41, RZ, PT ;  /* 0x000000ff2900720b */ /* 0x020fe20003f6d000 */
[----:B------:R-:W-:Y:S01]  /*6140*/  IMAD.SHL.U32 R47, R80, 0x2, RZ ;  /* 0x00000002502f7824 */ /* 0x000fe200078e00ff */
[----:B------:R-:W-:Y:S01]  /*6150*/  SEL R4, RZ, 0xffffffff, P2 ;  /* 0xffffffffff047807 */ /* 0x000fe20001000000 */
[----:B------:R-:W-:Y:S01]  /*6160*/  BSSY B1, `(.L_x_95) ;  /* 0x0000044000017945 */ /* 0x000fe20003800000 */
[----:B------:R-:W-:Y:S01]  /*6170*/  @P1 LOP3.LUT P2, RZ, R81, 0xff, RZ, 0xc0, !PT ;  /* 0x000000ff51ff1812 */ /* 0x000fe2000784c0ff */
[----:B------:R-:W-:Y:S01]  /*6180*/  VIADD R98, R47, UR44 ;  /* 0x0000002c2f627c36 */ /* 0x000fe20008000000 */
[----:B------:R-:W-:Y:S01]  /*6190*/  @P1 SEL R3, RZ, 0xffffffff, P3 ;  /* 0xffffffffff031807 */ /* 0x000fe20001800000 */
[----:B------:R-:W-:Y:S01]  /*61a0*/  IMAD.MOV.U32 R60, RZ, RZ, 0x1 ;  /* 0x00000001ff3c7424 */ /* 0x000fe200078e00ff */
[----:B------:R-:W-:Y:S01]  /*61b0*/  LOP3.LUT R90, R90, 0x1, RZ, 0x3c, !PT ;  /* 0x000000015a5a7812 */ /* 0x000fe200078e3cff */
[----:B------:R-:W-:Y:S01]  /*61c0*/  IMAD.MOV.U32 R46, RZ, RZ, RZ ;  /* 0x000000ffff2e7224 */ /* 0x000fe200078e00ff */
[----:B------:R-:W-:Y:S02]  /*61d0*/  @P0 SEL R3, R4, R3, !P2 ;  /* 0x0000000304030207 */ /* 0x000fe40005000000 */
[----:B------:R-:W-:Y:S02]  /*61e0*/  CS2R R74, SRZ ;  /* 0x00000000004a7805 */ /* 0x000fe4000001ff00 */
[C---:B------:R-:W-:Y:S02]  /*61f0*/  LEA R99, R36.reuse, UR44, 0x3 ;  /* 0x0000002c24637c11 */ /* 0x040fe4000f8e18ff */
[----:B------:R-:W-:Y:S02]  /*6200*/  CS2R R72, SRZ ;  /* 0x0000000000487805 */ /* 0x000fe4000001ff00 */
[----:B------:R-:W-:Y:S02]  /*6210*/  @P1 LOP3.LUT R3, R3, 0x1, RZ, 0xc0, !PT ;  /* 0x0000000103031812 */ /* 0x000fe400078ec0ff */
[----:B------:R-:W-:Y:S02]  /*6220*/  CS2R R66, SRZ ;  /* 0x0000000000427805 */ /* 0x000fe4000001ff00 */
[----:B------:R-:W-:Y:S02]  /*6230*/  SHF.L.U32 R2, R89, 0x1f, RZ ;  /* 0x0000001f59027819 */ /* 0x000fe400000006ff */
[----:B------:R-:W-:Y:S02]  /*6240*/  CS2R R64, SRZ ;  /* 0x0000000000407805 */ /* 0x000fe4000001ff00 */
[----:B------:R-:W-:Y:S02]  /*6250*/  ISETP.NE.U32.OR P6, PT, R3, 0x1, !P1 ;  /* 0x000000010300780c */ /* 0x000fe40004fc5470 */
[----:B------:R-:W-:Y:S02]  /*6260*/  CS2R R58, SRZ ;  /* 0x00000000003a7805 */ /* 0x000fe4000001ff00 */
[----:B------:R-:W-:Y:S02]  /*6270*/  PLOP3.LUT P2, PT, PT, PT, UP1, 0x80, 0x8 ;  /* 0x000000000008781c */ /* 0x000fe40003f4f018 */
[----:B------:R-:W-:Y:S02]  /*6280*/  CS2R R56, SRZ ;  /* 0x0000000000387805 */ /* 0x000fe4000001ff00 */
[----:B------:R-:W-:Y:S02]  /*6290*/  LEA.HI R39, R36, R36, RZ, 0x1 ;  /* 0x0000002424277211 */ /* 0x000fe400078f08ff */
[----:B------:R-:W-:Y:S02]  /*62a0*/  CS2R R50, SRZ ;  /* 0x0000000000327805 */ /* 0x000fe4000001ff00 */
[----:B------:R-:W-:Y:S02]  /*62b0*/  LOP3.LUT P4, R86, R81, 0xff, RZ, 0xc0, !PT ;  /* 0x000000ff51567812 */ /* 0x000fe4000788c0ff */
[----:B------:R-:W-:Y:S02]  /*62c0*/  CS2R R48, SRZ ;  /* 0x0000000000307805 */ /* 0x000fe4000001ff00 */
[----:B------:R-:W-:Y:S01]  /*62d0*/  SEL R3, RZ, 0xffffffff, P3 ;  /* 0xffffffffff037807 */ /* 0x000fe20001800000 */
[C---:B-1----:R-:W-:Y:S01]  /*62e0*/  IMAD.SHL.U32 R0, R39.reuse, 0x80, RZ ;  /* 0x0000008027007824 */ /* 0x042fe200078e00ff */
[----:B------:R-:W-:Y:S01]  /*62f0*/  LOP3.LUT R39, R39, 0xffe, RZ, 0xc0, !PT ;  /* 0x00000ffe27277812 */ /* 0x000fe200078ec0ff */
[----:B------:R-:W-:Y:S01]  /*6300*/  VIADD R63, R98, 0x400 ;  /* 0x00000400623f7836 */ /* 0x000fe20000000000 */
[----:B------:R-:W-:Y:S01]  /*6310*/  P2R R96, PR, RZ, 0x40 ;  /* 0x00000040ff607803 */ /* 0x000fe20000000000 */
[----:B------:R-:W-:Y:S01]  /*6320*/  IMAD.IADD R97, R91, 0x1, R98 ;  /* 0x000000015b617824 */ /* 0x000fe200078e0262 */
[----:B------:R-:W-:Y:S01]  /*6330*/  @P6 SHF.L.U32 R5, R90, 0x1f, RZ ;  /* 0x0000001f5a056819 */ /* 0x000fe200000006ff */
[----:B------:R-:W-:Y:S01]  /*6340*/  IMAD.IADD R39, R36, 0x1, -R39 ;  /* 0x0000000124277824 */ /* 0x000fe200078e0a27 */
[----:B------:R-:W-:Y:S02]  /*6350*/  @P2 SEL R3, R4, R3, !P4 ;  /* 0x0000000304032207 */ /* 0x000fe40006000000 */
[----:B------:R-:W1:Y:S01]  /*6360*/  @P6 SYNCS.PHASECHK.TRANS64.TRYWAIT P1, [UR44+0x20], R5 ;  /* 0x00002005ff0065a7 */ /* 0x000e62000802112c */
[----:B------:R-:W-:Y:S02]  /*6370*/  LOP3.LUT R0, R0, 0xffffff00, RZ, 0xc0, !PT ;  /* 0xffffff0000007812 */ /* 0x000fe400078ec0ff */
[----:B------:R-:W-:Y:S03]  /*6380*/  LOP3.LUT R3, R3, 0x1, RZ, 0xc0, !PT ;  /* 0x0000000103037812 */ /* 0x000fe600078ec0ff */
[----:B------:R-:W-:Y:S01]  /*6390*/  IMAD.IADD R0, R37, 0x1, R0 ;  /* 0x0000000125007824 */ /* 0x000fe200078e0200 */
[----:B------:R-:W-:Y:S03]  /*63a0*/  ISETP.NE.U32.AND P5, PT, R3, 0x1, PT ;  /* 0x000000010300780c */ /* 0x000fe60003fa5070 */
[----:B------:R-:W-:Y:S01]  /*63b0*/  IMAD R39, R39, 0x100000, R0 ;  /* 0x0010000027277824 */ /* 0x000fe200078e0200 */
[----:B------:R-:W-:Y:S01]  /*63c0*/  P2R R61, PR, RZ, 0x20 ;  /* 0x00000020ff3d7803 */ /* 0x000fe20000000000 */
[----:B------:R2:W4:Y:S01]  /*63d0*/  SYNCS.PHASECHK.TRANS64.TRYWAIT P0, [R99+URZ+0x90], R2 ;  /* 0x00009002630075a7 */ /* 0x00052200080011ff */
[----:B-1----:R-:W-:Y:S01]  /*63e0*/  @P6 SEL R60, RZ, 0x1, !P1 ;  /* 0x00000001ff3c6807 */ /* 0x002fe20004800000 */
[----:B--2---:R-:W-:Y:S06]  /*63f0*/  @!P6 BRA `(.L_x_96) ;  /* 0x000000000068e947 */ /* 0x004fec0003800000 */
[----:B------:R-:W-:Y:S01]  /*6400*/  @P5 IMAD R0, R92, 0x2, R63 ;  /* 0x000000025c005824 */ /* 0x000fe200078e023f */
[----:B------:R-:W-:Y:S01]  /*6410*/  ISETP.NE.AND P1, PT, R60, RZ, PT ;  /* 0x000000ff3c00720c */ /* 0x000fe20003f25270 */
[----:B------:R-:W-:Y:S01]  /*6420*/  @P5 IMAD R4, R92, 0x2, R98 ;  /* 0x000000025c045824 */ /* 0x000fe200078e0262 */
[----:B------:R-:W-:Y:S01]  /*6430*/  BSSY B0, `(.L_x_97) ;  /* 0x000000e000007945 */ /* 0x000fe20003800000 */
[----:B------:R-:W-:Y:S01]  /*6440*/  IMAD.MOV.U32 R74, RZ, RZ, RZ ;  /* 0x000000ffff4a7224 */ /* 0x000fe200078e00ff */
[----:B------:R-:W-:Y:S01]  /*6450*/  CS2R R66, SRZ ;  /* 0x0000000000427805 */ /* 0x000fe2000001ff00 */
[----:B------:R-:W-:Y:S01]  /*6460*/  @P5 IMAD.IADD R5, R91, 0x1, R0 ;  /* 0x000000015b055824 */ /* 0x000fe200078e0200 */
[----:B------:R-:W-:Y:S02]  /*6470*/  CS2R R64, SRZ ;  /* 0x0000000000407805 */ /* 0x000fe4000001ff00 */
[----:B------:R-:W-:Y:S02]  /*6480*/  CS2R R72, SRZ ;  /* 0x0000000000487805 */ /* 0x000fe4000001ff00 */
[----:B------:R-:W-:Y:S02]  /*6490*/  CS2R R50, SRZ ;  /* 0x0000000000327805 */ /* 0x000fe4000001ff00 */
[----:B------:R-:W-:Y:S02]  /*64a0*/  CS2R R48, SRZ ;  /* 0x0000000000307805 */ /* 0x000fe4000001ff00 */
[----:B------:R-:W-:Y:S02]  /*64b0*/  CS2R R58, SRZ ;  /* 0x00000000003a7805 */ /* 0x000fe4000001ff00 */
[----:B------:R-:W-:Y:S01]  /*64c0*/  CS2R R56, SRZ ;  /* 0x0000000000387805 */ /* 0x000fe2000001ff00 */
[----:B------:R-:W-:Y:S06]  /*64d0*/  @P1 BRA `(.L_x_98) ;  /* 0x00000000000c1947 */ /* 0x000fec0003800000 */
[----:B------:R-:W-:Y:S04]  /*64e0*/  SHF.L.U32 R3, R90, 0x1f, RZ ;  /* 0x0000001f5a037819 */ /* 0x000fe800000006ff */
[----:B------:R-:W1:Y:S02]  /*64f0*/  SYNCS.PHASECHK.TRANS64.TRYWAIT P1, [UR44+0x20], R3 ;  /* 0x00002003ff0075a7 */ /* 0x000e64000802112c */
[----:B-1----:R-:W-:Y:S05]  /*6500*/  @!P1 BRA `(.L_x_99) ;  /* 0x0000003c00649947 */ /* 0x002fea0003800000 */
.L_x_98:
[----:B------:R-:W-:Y:S05]  /*6510*/  BSYNC B0 ;  /* 0x0000000000007941 */ /* 0x000fea0003800000 */
.L_x_97:
[----:B------:R-:W-:Y:S01]  /*6520*/  ISETP.NE.AND P1, PT, R61, RZ, PT ;  /* 0x000000ff3d00720c */ /* 0x000fe20003f25270 */
[----:B------:R-:W-:Y:S11]  /*6530*/  HFMA2 R46, -RZ, RZ, 0, 5.9604644775390625e-08 ;  /* 0x00000001ff2e7431 */ /* 0x000ff600000001ff */
[----:B------:R-:W-:Y:S01]  /*6540*/  @!UPT UIADD3 URZ, UPT, UPT, URZ, URZ, URZ ;  /* 0x000000fffffff290 */ /* 0x000fe2000fffe0ff */
[----:B------:R-:W-:Y:S05]  /*6550*/  @P1 WARPSYNC.ALL ;  /* 0x0000000000001948 */ /* 0x000fea0003800000 */
[----:B------:R2:W1:Y:S04]  /*6560*/  @P1 LDSM.16.M88.4 R64, [R4+0x400] ;  /* 0x000400000440183b */ /* 0x0004680000000200 */
[----:B------:R2:W1:Y:S04]  /*6570*/  @P1 LDSM.16.M88.4 R72, [R5] ;  /* 0x000000000548183b */ /* 0x0004680000000200 */
[----:B------:R2:W1:Y:S04]  /*6580*/  @P1 LDSM.16.M88.4 R48, [R47+UR44+0x400] ;  /* 0x0004002c2f30183b */ /* 0x0004680008000200 */
[----:B------:R2:W1:Y:S02]  /*6590*/  @P1 LDSM.16.M88.4 R56, [R97+0x400] ;  /* 0x000400006138183b */ /* 0x0004640000000200 */
.L_x_96:
[----:B------:R-:W-:Y:S05]  /*65a0*/  BSYNC B1 ;  /* 0x0000000000017941 */ /* 0x000fea0003800000 */
.L_x_95:
[----:B-1----:R-:W-:Y:S04]  /*65b0*/  SHF.R.U32.HI R3, RZ, 0x15, R39 ;  /* 0x00000015ff037819 */ /* 0x002fe80000011627 */
[----:B------:R-:W-:Y:S01]  /*65c0*/  LOP3.LUT P1, RZ, R3, 0x3, R82, 0x48, !PT ;  /* 0x0000000303ff7812 */ /* 0x000fe20007824852 */
[----:B------:R-:W-:Y:S01]  /*65d0*/  @!UPT UIADD3 URZ, UPT, UPT, URZ, URZ, URZ ;  /* 0x000000fffffff290 */ /* 0x000fe2000fffe0ff */
[----:B----4-:R-:W-:Y:S11]  /*65e0*/  @P0 BRA `(.L_x_100) ;  /* 0x0000000000080947 */ /* 0x010ff60003800000 */
[----:B------:R-:W1:Y:S02]  /*65f0*/  SYNCS.PHASECHK.TRANS64.TRYWAIT P0, [R99+URZ+0x90], R2 ;  /* 0x00009002630075a7 */ /* 0x000e6400080011ff */
[----:B-1----:R-:W-:Y:S05]  /*6600*/  @!P0 BRA `(.L_x_101) ;  /* 0x0000003c003c8947 */ /* 0x002fea0003800000 */
.L_x_100:
[----:B------:R-:W-:Y:S05]  /*6610*/  @!P1 BRA `(.L_x_102) ;  /* 0x0000000000409947 */ /* 0x000fea0003800000 */
[----:B------:R-:W2:Y:S01]  /*6620*/  LDCU.64 UR8, c[0x4][0x70] ;  /* 0x01000e00ff0877ac */ /* 0x000ea20008000a00 */
[----:B------:R-:W-:Y:S01]  /*6630*/  MOV R3, 0x0 ;  /* 0x0000000000037802 */ /* 0x000fe20000000f00 */
[----:B------:R-:W-:Y:S02]  /*6640*/  HFMA2 R12, -RZ, RZ, 0, 5.9604644775390625e-08 ;  /* 0x00000001ff0c7431 */ /* 0x000fe400000001ff */
[----:B------:R-:W-:Y:S02]  /*6650*/  IMAD.MOV.U32 R8, RZ, RZ, 0x192 ;  /* 0x00000192ff087424 */ /* 0x000fe400078e00ff */
[----:B------:R-:W-:Y:S01]  /*6660*/  IMAD.MOV.U32 R13, RZ, RZ, RZ ;  /* 0x000000ffff0d7224 */ /* 0x000fe200078e00ff */
[----:B------:R-:W4:Y:S01]  /*6670*/  LDCU.64 UR6, c[0x4][0x78] ;  /* 0x01000f00ff0677ac */ /* 0x000f220008000a00 */
[----:B-1----:R-:W1:Y:S01]  /*6680*/  LDC.64 R2, c[0x4][R3] ;  /* 0x0100000003027b82 */ /* 0x002e620000000a00 */
[----:B------:R-:W5:Y:S01]  /*6690*/  LDCU.64 UR4, c[0x4][0x10] ;  /* 0x01000200ff0477ac */ /* 0x000f620008000a00 */
[----:B--2---:R-:W-:Y:S01]  /*66a0*/  MOV R5, UR9 ;  /* 0x0000000900057c02 */ /* 0x004fe20008000f00 */
[----:B------:R-:W-:Y:S01]  /*66b0*/  IMAD.U32 R4, RZ, RZ, UR8 ;  /* 0x00000008ff047e24 */ /* 0x000fe2000f8e00ff */
[----:B----4-:R-:W-:Y:S01]  /*66c0*/  MOV R7, UR7 ;  /* 0x0000000700077c02 */ /* 0x010fe20008000f00 */
[----:B------:R-:W-:Y:S01]  /*66d0*/  IMAD.U32 R6, RZ, RZ, UR6 ;  /* 0x00000006ff067e24 */ /* 0x000fe2000f8e00ff */
[----:B-----5:R-:W-:Y:S01]  /*66e0*/  MOV R11, UR5 ;  /* 0x00000005000b7c02 */ /* 0x020fe20008000f00 */
[----:B------:R-:W-:Y:S02]  /*66f0*/  IMAD.U32 R10, RZ, RZ, UR4 ;  /* 0x00000004ff0a7e24 */ /* 0x000fe4000f8e00ff */
[----:B------:R-:W-:Y:S07]  /*6700*/  LEPC R20, `(.L_x_102) ;  /* 0x000000001014794e */ /* 0x000fee0000000000 */
[----:B-1-3--:R-:W-:Y:S05]  /*6710*/  CALL.ABS.NOINC R2 ;  /* 0x0000000002007343 */ /* 0x00afea0003c00000 */
.L_x_102:
[C---:B------:R-:W-:Y:S01]  /*6720*/  SHF.L.U32 R40, R48.reuse, 0x10, RZ ;  /* 0x0000001030287819 */ /* 0x040fe200000006ff */
[----:B------:R-:W-:Y:S05]  /*6730*/  WARPSYNC.ALL ;  /* 0x0000000000007948 */ /* 0x000fea0003800000 */
[----:B------:R-:W-:Y:S01]  /*6740*/  R2UR UR4, R39 ;  /* 0x00000000270472ca */ /* 0x000fe200000e0000 */
[----:B------:R-:W-:Y:S01]  /*6750*/  BSSY.RECONVERGENT B0, `(.L_x_103) ;  /* 0x000008b000007945 */ /* 0x000fe20003800200 */
[----:B------:R-:W-:Y:S02]  /*6760*/  LOP3.LUT R43, R48, 0xffff0000, RZ, 0xc0, !PT ;  /* 0xffff0000302b7812 */ /* 0x000fe400078ec0ff */
[----:B------:R-:W-:Y:S02]  /*6770*/  SHF.L.U32 R42, R49, 0x10, RZ ;  /* 0x00000010312a7819 */ /* 0x000fe400000006ff */
[----:B------:R-:W-:Y:S02]  /*6780*/  SHF.L.U32 R45, R51, 0x10, RZ ;  /* 0x00000010332d7819 */ /* 0x000fe400000006ff */
[----:B------:R-:W-:Y:S02]  /*6790*/  SHF.L.U32 R62, R92, 0x1, RZ ;  /* 0x000000015c3e7819 */ /* 0x000fe400000006ff */
[----:B------:R-:W-:Y:S02]  /*67a0*/  ISETP.NE.AND P0, PT, R93, RZ, PT ;  /* 0x000000ff5d00720c */ /* 0x000fe40003f05270 */
[----:B------:R-:W-:Y:S01]  /*67b0*/  IADD3 R100, PT, PT, R63, R62, RZ ;  /* 0x0000003e3f647210 */ /* 0x000fe20007ffe0ff */
[----:B--2---:R-:W3:Y:S03]  /*67c0*/  LDTM.16dp256bit.x8 R4, tmem[UR4] ;  /* 0x00000004000479ee */ /* 0x004ee600081a0000 */
[----:B------:R-:W-:Y:S01]  /*67d0*/  IADD3 R101, PT, PT, R91, R100, RZ ;  /* 0x000000645b657210 */ /* 0x000fe20007ffe0ff */
[C---:B---3--:R-:W-:Y:S01]  /*67e0*/  FMUL R0, R38.reuse, R4 ;  /* 0x0000000426007220 */ /* 0x048fe20000400000 */
[C---:B-1----:R-:W-:Y:S01]  /*67f0*/  FMUL R2, R38.reuse, R5 ;  /* 0x0000000526027220 */ /* 0x042fe20000400000 */
[C---:B------:R-:W-:Y:S01]  /*6800*/  FMUL R3, R38.reuse, R6 ;  /* 0x0000000626037220 */ /* 0x040fe20000400000 */
[----:B------:R-:W-:Y:S01]  /*6810*/  FMUL R7, R38, R7 ;  /* 0x0000000726077220 */ /* 0x000fe20000400000 */
[----:B------:R-:W-:Y:S01]  /*6820*/  FFMA R0, R41, R40, R0 ;  /* 0x0000002829007223 */ /* 0x000fe20000000000 */
[----:B------:R-:W-:Y:S01]  /*6830*/  LOP3.LUT R40, R49, 0xffff0000, RZ, 0xc0, !PT ;  /* 0xffff000031287812 */ /* 0x000fe200078ec0ff */
[C---:B------:R-:W-:Y:S01]  /*6840*/  FFMA R2, R41.reuse, R43, R2 ;  /* 0x0000002b29027223 */ /* 0x040fe20000000002 */
[C---:B------:R-:W-:Y:S01]  /*6850*/  SHF.L.U32 R43, R50.reuse, 0x10, RZ ;  /* 0x00000010322b7819 */ /* 0x040fe200000006ff */
[C---:B------:R-:W-:Y:S01]  /*6860*/  FFMA R3, R41.reuse, R42, R3 ;  /* 0x0000002a29037223 */ /* 0x040fe20000000003 */
[----:B------:R-:W-:Y:S01]  /*6870*/  LOP3.LUT R42, R50, 0xffff0000, RZ, 0xc0, !PT ;  /* 0xffff0000322a7812 */ /* 0x000fe200078ec0ff */
[----:B------:R-:W-:Y:S01]  /*6880*/  FMUL R4, R38, R8 ;  /* 0x0000000826047220 */ /* 0x000fe20000400000 */
[----:B------:R-:W-:Y:S01]  /*6890*/  F2FP.BF16.F32.PACK_AB R52, R2, R0 ;  /* 0x000000000234723e */ /* 0x000fe200000010ff */
[----:B------:R-:W-:Y:S01]  /*68a0*/  FFMA R7, R41, R40, R7 ;  /* 0x0000002829077223 */ /* 0x000fe20000000007 */
[----:B------:R-:W-:Y:S01]  /*68b0*/  LOP3.LUT R40, R51, 0xffff0000, RZ, 0xc0, !PT ;  /* 0xffff000033287812 */ /* 0x000fe200078ec0ff */
[C---:B------:R-:W-:Y:S01]  /*68c0*/  FMUL R5, R38.reuse, R9 ;  /* 0x0000000926057220 */ /* 0x040fe20000400000 */
[C---:B------:R-:W-:Y:S01]  /*68d0*/  FMUL R6, R38.reuse, R10 ;  /* 0x0000000a26067220 */ /* 0x040fe20000400000 */
[----:B------:R-:W-:Y:S01]  /*68e0*/  FMUL R11, R38, R11 ;  /* 0x0000000b260b7220 */ /* 0x000fe20000400000 */
[----:B------:R-:W-:Y:S01]  /*68f0*/  F2FP.BF16.F32.PACK_AB R53, R7, R3 ;  /* 0x000000030735723e */ /* 0x000fe200000010ff */
[C---:B------:R-:W-:Y:S01]  /*6900*/  FFMA R4, R41.reuse, R43, R4 ;  /* 0x0000002b29047223 */ /* 0x040fe20000000004 */
[C---:B------:R-:W-:Y:S01]  /*6910*/  SHF.L.U32 R43, R56.reuse, 0x10, RZ ;  /* 0x00000010382b7819 */ /* 0x040fe200000006ff */
[----:B------:R-:W-:Y:S01]  /*6920*/  FFMA R5, R41, R42, R5 ;  /* 0x0000002a29057223 */ /* 0x000fe20000000005 */
[----:B------:R-:W-:Y:S01]  /*6930*/  LOP3.LUT R42, R57, 0xffff0000, RZ, 0xc0, !PT ;  /* 0xffff0000392a7812 */ /* 0x000fe200078ec0ff */
[----:B------:R-:W-:Y:S01]  /*6940*/  FFMA R6, R41, R45, R6 ;  /* 0x0000002d29067223 */ /* 0x000fe20000000006 */
[----:B------:R-:W-:Y:S01]  /*6950*/  SHF.L.U32 R45, R57, 0x10, RZ ;  /* 0x00000010392d7819 */ /* 0x000fe200000006ff */
[----:B------:R-:W-:Y:S01]  /*6960*/  FFMA R11, R41, R40, R11 ;  /* 0x00000028290b7223 */ /* 0x000fe2000000000b */
[----:B------:R-:W-:Y:S01]  /*6970*/  LOP3.LUT R40, R56, 0xffff0000, RZ, 0xc0, !PT ;  /* 0xffff000038287812 */ /* 0x000fe200078ec0ff */
[C---:B------:R-:W-:Y:S01]  /*6980*/  FMUL R8, R38.reuse, R12 ;  /* 0x0000000c26087220 */ /* 0x040fe20000400000 */
[----:B------:R-:W-:Y:S01]  /*6990*/  F2FP.BF16.F32.PACK_AB R54, R5, R4 ;  /* 0x000000040536723e */ /* 0x000fe200000010ff */
[C---:B------:R-:W-:Y:S01]  /*69a0*/  FMUL R9, R38.reuse, R13 ;  /* 0x0000000d26097220 */ /* 0x040fe20000400000 */
[----:B------:R-:W-:Y:S01]  /*69b0*/  F2FP.BF16.F32.PACK_AB R55, R11, R6 ;  /* 0x000000060b37723e */ /* 0x000fe200000010ff */
[C---:B------:R-:W-:Y:S01]  /*69c0*/  FMUL R10, R38.reuse, R14 ;  /* 0x0000000e260a7220 */ /* 0x040fe20000400000 */
[----:B------:R-:W-:Y:S01]  /*69d0*/  FMUL R15, R38, R15 ;  /* 0x0000000f260f7220 */ /* 0x000fe20000400000 */
[----:B------:R-:W-:Y:S01]  /*69e0*/  FFMA R8, R41, R43, R8 ;  /* 0x0000002b29087223 */ /* 0x000fe20000000008 */
[----:B------:R-:W-:Y:S01]  /*69f0*/  SHF.L.U32 R43, R59, 0x10, RZ ;  /* 0x000000103b2b7819 */ /* 0x000fe200000006ff */
[C---:B------:R-:W-:Y:S01]  /*6a00*/  FFMA R9, R41.reuse, R40, R9 ;  /* 0x0000002829097223 */ /* 0x040fe20000000009 */
[C---:B------:R-:W-:Y:S01]  /*6a10*/  SHF.L.U32 R40, R58.reuse, 0x10, RZ ;  /* 0x000000103a287819 */ /* 0x040fe200000006ff */
        /* <DEDUP_REMOVED lines=8> */
[----:B------:R-:W-:Y:S01]  /*6aa0*/  FMUL R14, R38, R18 ;  /* 0x00000012260e7220 */ /* 0x000fe20000400000 */
[----:B------:R-:W-:Y:S01]  /*6ab0*/  FFMA R12, R41, R40, R12 ;  /* 0x00000028290c7223 */ /* 0x000fe2000000000c */
[----:B------:R-:W-:Y:S01]  /*6ac0*/  LOP3.LUT R40, R59, 0xffff0000, RZ, 0xc0, !PT ;  /* 0xffff00003b287812 */ /* 0x000fe200078ec0ff */
[C---:B------:R-:W-:Y:S01]  /*6ad0*/  FFMA R13, R41.reuse, R42, R13 ;  /* 0x0000002a290d7223 */ /* 0x040fe2000000000d */
[----:B------:R-:W-:Y:S01]  /*6ae0*/  LOP3.LUT R42, R64, 0xffff0000, RZ, 0xc0, !PT ;  /* 0xffff0000402a7812 */ /* 0x000fe200078ec0ff */
[----:B------:R-:W-:Y:S01]  /*6af0*/  FMUL R19, R38, R19 ;  /* 0x0000001326137220 */ /* 0x000fe20000400000 */
[----:B------:R-:W-:Y:S01]  /*6b00*/  FFMA R14, R41, R43, R14 ;  /* 0x0000002b290e7223 */ /* 0x000fe2000000000e */
[----:B------:R-:W-:Y:S01]  /*6b10*/  SHF.L.U32 R43, R64, 0x10, RZ ;  /* 0x00000010402b7819 */ /* 0x000fe200000006ff */
[C---:B------:R-:W-:Y:S01]  /*6b20*/  FMUL R16, R38.reuse, R20 ;  /* 0x0000001426107220 */ /* 0x040fe20000400000 */
        /* <DEDUP_REMOVED lines=19> */
[----:B------:R1:W-:Y:S01]  /*6c60*/  STSM.16.M88.4 [R98+0x400], R52 ;  /* 0x0004003462007844 */ /* 0x0003e20000000200 */
[C---:B------:R-:W-:Y:S01]  /*6c70*/  FMUL R22, R38.reuse, R26 ;  /* 0x0000001a26167220 */ /* 0x040fe20000400000 */
[----:B------:R-:W-:Y:S01]  /*6c80*/  FMUL R27, R38, R27 ;  /* 0x0000001b261b7220 */ /* 0x000fe20000400000 */
[----:B------:R-:W-:Y:S01]  /*6c90*/  FFMA R20, R41, R43, R20 ;  /* 0x0000002b29147223 */ /* 0x000fe20000000014 */
[----:B------:R-:W-:Y:S01]  /*6ca0*/  SHF.L.U32 R43, R73, 0x10, RZ ;  /* 0x00000010492b7819 */ /* 0x000fe200000006ff */
[C---:B------:R-:W-:Y:S01]  /*6cb0*/  FFMA R21, R41.reuse, R40, R21 ;  /* 0x0000002829157223 */ /* 0x040fe20000000015 */
[C---:B------:R-:W-:Y:S02]  /*6cc0*/  SHF.L.U32 R40, R72.reuse, 0x10, RZ ;  /* 0x0000001048287819 */ /* 0x040fe400000006ff */
[----:B------:R1:W-:Y:S01]  /*6cd0*/  STSM.16.M88.4 [R97+0x400], R68 ;  /* 0x0004004461007844 */ /* 0x0003e20000000200 */
[----:B------:R-:W-:Y:S01]  /*6ce0*/  FFMA R22, R41, R45, R22 ;  /* 0x0000002d29167223 */ /* 0x000fe20000000016 */
[----:B------:R-:W-:Y:S01]  /*6cf0*/  SHF.L.U32 R45, R75, 0x10, RZ ;  /* 0x000000104b2d7819 */ /* 0x000fe200000006ff */
[C---:B------:R-:W-:Y:S01]  /*6d00*/  FFMA R27, R41.reuse, R42, R27 ;  /* 0x0000002a291b7223 */ /* 0x040fe2000000001b */
[----:B------:R-:W-:Y:S01]  /*6d10*/  LOP3.LUT R42, R72, 0xffff0000, RZ, 0xc0, !PT ;  /* 0xffff0000482a7812 */ /* 0x000fe200078ec0ff */
[C---:B------:R-:W-:Y:S01]  /*6d20*/  FMUL R24, R38.reuse, R28 ;  /* 0x0000001c26187220 */ /* 0x040fe20000400000 */
[C---:B------:R-:W-:Y:S01]  /*6d30*/  FMUL R25, R38.reuse, R29 ;  /* 0x0000001d26197220 */ /* 0x040fe20000400000 */
[C---:B------:R-:W-:Y:S01]  /*6d40*/  FMUL R26, R38.reuse, R30 ;  /* 0x0000001e261a7220 */ /* 0x040fe20000400000 */
[----:B------:R-:W-:Y:S01]  /*6d50*/  FMUL R31, R38, R31 ;  /* 0x0000001f261f7220 */ /* 0x000fe20000400000 */
[----:B------:R-:W-:Y:S01]  /*6d60*/  FFMA R24, R41, R40, R24 ;  /* 0x0000002829187223 */ /* 0x000fe20000000018 */
[----:B------:R-:W-:Y:S01]  /*6d70*/  LOP3.LUT R40, R73, 0xffff0000, RZ, 0xc0, !PT ;  /* 0xffff000049287812 */ /* 0x000fe200078ec0ff */
[C---:B------:R-:W-:Y:S01]  /*6d80*/  FFMA R25, R41.reuse, R42, R25 ;  /* 0x0000002a29197223 */ /* 0x040fe20000000019 */
[C---:B------:R-:W-:Y:S01]  /*6d90*/  FFMA R26, R41.reuse, R43, R26 ;  /* 0x0000002b291a7223 */ /* 0x040fe2000000001a */
[----:B------:R-:W-:Y:S01]  /*6da0*/  SHF.L.U32 R43, R74, 0x10, RZ ;  /* 0x000000104a2b7819 */ /* 0x000fe200000006ff */
[----:B------:R-:W-:Y:S01]  /*6db0*/  FMUL R28, R38, R32 ;  /* 0x00000020261c7220 */ /* 0x000fe20000400000 */
[----:B------:R-:W-:Y:S01]  /*6dc0*/  LOP3.LUT R42, R74, 0xffff0000, RZ, 0xc0, !PT ;  /* 0xffff00004a2a7812 */ /* 0x000fe200078ec0ff */
[----:B------:R-:W-:Y:S01]  /*6dd0*/  FFMA R31, R41, R40, R31 ;  /* 0x00000028291f7223 */ /* 0x000fe2000000001f */
[C---:B------:R-:W-:Y:S01]  /*6de0*/  FMUL R29, R38.reuse, R33 ;  /* 0x00000021261d7220 */ /* 0x040fe20000400000 */
[C---:B------:R-:W-:Y:S01]  /*6df0*/  FMUL R30, R38.reuse, R34 ;  /* 0x00000022261e7220 */ /* 0x040fe20000400000 */
[----:B------:R-:W-:Y:S01]  /*6e00*/  LOP3.LUT R40, R75, 0xffff0000, RZ, 0xc0, !PT ;  /* 0xffff00004b287812 */ /* 0x000fe200078ec0ff */
[----:B------:R-:W-:Y:S01]  /*6e10*/  FMUL R35, R38, R35 ;  /* 0x0000002326237220 */ /* 0x000fe20000400000 */
[C---:B------:R-:W-:Y:S01]  /*6e20*/  FFMA R28, R41.reuse, R43, R28 ;  /* 0x0000002b291c7223 */ /* 0x040fe2000000001c */
[C---:B------:R-:W-:Y:S01]  /*6e30*/  FFMA R29, R41.reuse, R42, R29 ;  /* 0x0000002a291d7223 */ /* 0x040fe2000000001d */
[C---:B------:R-:W-:Y:S01]  /*6e40*/  FFMA R30, R41.reuse, R45, R30 ;  /* 0x0000002d291e7223 */ /* 0x040fe2000000001e */
[----:B------:R-:W-:Y:S01]  /*6e50*/  FFMA R35, R41, R40, R35 ;  /* 0x0000002829237223 */ /* 0x000fe20000000023 */
[----:B------:R-:W-:Y:S02]  /*6e60*/  F2FP.BF16.F32.PACK_AB R106, R21, R20 ;  /* 0x00000014156a723e */ /* 0x000fe400000010ff */
[----:B------:R-:W-:Y:S02]  /*6e70*/  F2FP.BF16.F32.PACK_AB R107, R27, R22 ;  /* 0x000000161b6b723e */ /* 0x000fe400000010ff */
[----:B------:R-:W-:Y:S02]  /*6e80*/  F2FP.BF16.F32.PACK_AB R108, R25, R24 ;  /* 0x00000018196c723e */ /* 0x000fe400000010ff */
[----:B------:R-:W-:Y:S01]  /*6e90*/  F2FP.BF16.F32.PACK_AB R109, R31, R26 ;  /* 0x0000001a1f6d723e */ /* 0x000fe200000010ff */
[----:B------:R1:W-:Y:S01]  /*6ea0*/  STSM.16.M88.4 [R100], R104 ;  /* 0x0000006864007844 */ /* 0x0003e20000000200 */
[----:B------:R-:W-:Y:S02]  /*6eb0*/  F2FP.BF16.F32.PACK_AB R110, R29, R28 ;  /* 0x0000001c1d6e723e */ /* 0x000fe400000010ff */
[----:B------:R-:W-:Y:S05]  /*6ec0*/  F2FP.BF16.F32.PACK_AB R111, R35, R30 ;  /* 0x0000001e236f723e */ /* 0x000fea00000010ff */
[----:B------:R1:W-:Y:S01]  /*6ed0*/  STSM.16.M88.4 [R101], R108 ;  /* 0x0000006c65007844 */ /* 0x0003e20000000200 */
[----:B------:R-:W-:Y:S01]  /*6ee0*/  @!PT LDS RZ, [RZ] ;  /* 0x00000000fffff984 */ /* 0x000fe20000000800 */
[----:B------:R-:W-:Y:S01]  /*6ef0*/  @!PT LDS RZ, [RZ] ;  /* 0x00000000fffff984 */ /* 0x000fe20000000800 */
[----:B------:R-:W-:Y:S01]  /*6f00*/  @!PT LDS RZ, [RZ] ;  /* 0x00000000fffff984 */ /* 0x000fe20000000800 */
[----:B------:R-:W-:Y:S01]  /*6f10*/  @!PT LDS RZ, [RZ] ;  /* 0x00000000fffff984 */ /* 0x000fe20000000800 */
[----:B------:R2:W-:Y:S07]  /*6f20*/  MEMBAR.ALL.CTA ;  /* 0x0000000000007992 */ /* 0x0005ee0000008000 */
[----:B--2---:R-:W2:Y:S02]  /*6f30*/  FENCE.VIEW.ASYNC.S ;  /* 0x00000000000073c6 */ /* 0x004ea40000000000 */
[----:B--2---:R-:W-:Y:S06]  /*6f40*/  BAR.SYNC.DEFER_BLOCKING 0x1, 0x80 ;  /* 0x0042000000007b1d */ /* 0x004fec0000010000 */
[----:B------:R-:W-:Y:S05]  /*6f50*/  @P0 BRA `(.L_x_104) ;  /* 0x0000000000280947 */ /* 0x000fea0003800000 */
[----:B------:R-:W2:Y:S01]  /*6f60*/  LDCU.64 UR6, c[0x0][0x348] ;  /* 0x00006900ff0677ac */ /* 0x000ea20008000a00 */
[----:B------:R-:W-:Y:S01]  /*6f70*/  UIADD3 UR4, UPT, UPT, UR44, 0x400, URZ ;  /* 0x000004002c047890 */ /* 0x000fe2000fffe0ff */
[----:B------:R-:W-:Y:S05]  /*6f80*/  UMOV UR51, UR36 ;  /* 0x0000002400337c82 */ /* 0x000fea0008000000 */
[----:B------:R-:W-:Y:S04]  /*6f90*/  MOV R85, UR4 ;  /* 0x0000000400557c02 */ /* 0x000fe80008000f00 */
[----:B------:R-:W-:Y:S01]  /*6fa0*/  R2UR UR48, R85 ;  /* 0x00000000553072ca */ /* 0x000fe200000e0000 */
[----:B--2---:R-:W-:Y:S04]  /*6fb0*/  UIADD3 UR4, UP0, UPT, UR6, 0x680, URZ ;  /* 0x0000068006047890 */ /* 0x004fe8000ff1e0ff */
[----:B------:R-:W-:Y:S09]  /*6fc0*/  UIADD3.X UR5, UPT, UPT, URZ, UR7, URZ, UP0, !UPT ;  /* 0x00000007ff057290 */ /* 0x000ff200087fe4ff */
[----:B------:R2:W-:Y:S01]  /*6fd0*/  UTMASTG.3D [UR48], [UR4] ;  /* 0x00000030040073b5 */ /* 0x0005e20008010000 */
[----:B------:R0:W-:Y:S01]  /*6fe0*/  UTMACMDFLUSH ;  /* 0x00000000000079b7 */ /* 0x0001e20000000000 */
[----:B--2---:R-:W-:Y:S04]  /*6ff0*/  DEPBAR.LE SB0, 0x1 ;  /* 0x000080400000791a */ /* 0x004fe80000000000 */
.L_x_104:
[----:B------:R-:W-:Y:S05]  /*7000*/  BSYNC.RECONVERGENT B0 ;  /* 0x0000000000007941 */ /* 0x000fea0003800200 */
.L_x_103:
[----:B------:R-:W-:Y:S01]  /*7010*/  BAR.SYNC.DEFER_BLOCKING 0x1, 0x80 ;  /* 0x0042000000007b1d */ /* 0x000fe20000010000 */
[----:B------:R-:W-:Y:S01]  /*7020*/  ISETP.NE.AND P1, PT, R96, RZ, PT ;  /* 0x000000ff6000720c */ /* 0x000fe20003f25270 */
[----:B------:R-:W-:Y:S01]  /*7030*/  UISETP.NE.AND UP0, UPT, UR52, URZ, UPT ;  /* 0x000000ff3400728c */ /* 0x000fe2000bf05270 */
[----:B------:R-:W-:Y:S11]  /*7040*/  LEA R3, R46, UR44, 0x3 ;  /* 0x0000002c2e037c11 */ /* 0x000ff6000f8e18ff */
[----:B------:R-:W-:Y:S01]  /*7050*/  @P1 SHF.L.U32 R2, R90, 0x1f, RZ ;  /* 0x0000001f5a021819 */ /* 0x000fe200000006ff */
[----:B------:R-:W-:Y:S06]  /*7060*/  BRA.U !UP0, `(.L_x_105) ;  /* 0x0000000108247547 */ /* 0x000fec000b800000 */
[----:B------:R-:W-:Y:S01]  /*7070*/  IMAD.U32 R5, RZ, RZ, UR46 ;  /* 0x0000002eff057e24 */ /* 0x000fe2000f8e00ff */
[----:B------:R-:W-:Y:S01]  /*7080*/  MOV R0, UR47 ;  /* 0x0000002f00007c02 */ /* 0x000fe20008000f00 */
[----:B------:R-:W-:Y:S03]  /*7090*/  UIADD3 UR4, UPT, UPT, UR46, 0x1, URZ ;  /* 0x000000012e047890 */ /* 0x000fe6000fffe0ff */
[----:B------:R-:W-:Y:S01]  /*70a0*/  @P1 LEA R5, R5, UR44, 0x3 ;  /* 0x0000002c05051c11 */ /* 0x000fe2000f8e18ff */
[----:B------:R-:W-:Y:S04]  /*70b0*/  UISETP.NE.AND UP0, UPT, UR4, 0x4, UPT ;  /* 0x000000040400788c */ /* 0x000fe8000bf05270 */
[----:B------:R-:W-:Y:S01]  /*70c0*/  @P1 VIADD R5, R5, 0x40 ;  /* 0x0000004005051836 */ /* 0x000fe20000000000 */
[----:B------:R-:W-:Y:S04]  /*70d0*/  USEL UR46, UR4, URZ, UP0 ;  /* 0x000000ff042e7287 */ /* 0x000fe80008000000 */
[----:B------:R-:W-:Y:S04]  /*70e0*/  @P1 PRMT R0, R0, 0x654, R5 ;  /* 0x0000065400001816 */ /* 0x000fe80000000005 */
[----:B------:R2:W-:Y:S04]  /*70f0*/  @P1 SYNCS.ARRIVE.TRANS64.RED.A1T0 RZ, [R0+URZ], RZ ;  /* 0x000000ff00ff19a7 */ /* 0x0005e800081004ff */
.L_x_105:
[----:B------:R-:W3:Y:S01]  /*7100*/  @P1 SYNCS.PHASECHK.TRANS64.TRYWAIT P0, [R3+URZ+0x20], R2 ;  /* 0x00002002030015a7 */ /* 0x000ee200080011ff */
[----:B------:R-:W-:Y:S01]  /*7110*/  BSSY B1, `(.L_x_106) ;  /* 0x0000017000017945 */ /* 0x000fe20003800000 */
[----:B---3--:R-:W-:Y:S03]  /*7120*/  @P1 SEL R60, RZ, 0x1, !P0 ;  /* 0x00000001ff3c1807 */ /* 0x008fe60004000000 */
[----:B------:R-:W-:Y:S05]  /*7130*/  @!P1 BRA `(.L_x_107) ;  /* 0x0000000000509947 */ /* 0x000fea0003800000 */
[----:B------:R-:W-:Y:S01]  /*7140*/  ISETP.NE.AND P1, PT, R61, RZ, PT ;  /* 0x000000ff3d00720c */ /* 0x000fe20003f25270 */
[----:B------:R-:W-:Y:S01]  /*7150*/  BSSY B0, `(.L_x_108) ;  /* 0x000000a000007945 */ /* 0x000fe20003800000 */
[----:B------:R-:W-:Y:S11]  /*7160*/  ISETP.NE.AND P0, PT, R60, RZ, PT ;  /* 0x000000ff3c00720c */ /* 0x000ff60003f05270 */
[----:B------:R-:W-:Y:S04]  /*7170*/  @P1 IMAD R5, R46, 0x2000, R47 ;  /* 0x000020002e051824 */ /* 0x000fe800078e022f */
[----:B------:R-:W-:Y:S05]  /*7180*/  @P1 VIADD R4, R5, UR44 ;  /* 0x0000002c05041c36 */ /* 0x000fea0008000000 */
[----:B------:R-:W-:Y:S01]  /*7190*/  @P1 IADD3 R2, PT, PT, R62, R4, RZ ;  /* 0x000000043e021210 */ /* 0x000fe20007ffe0ff */
[----:B------:R-:W-:Y:S01]  /*71a0*/  @P1 IMAD.IADD R4, R91, 0x1, R4 ;  /* 0x000000015b041824 */ /* 0x000fe200078e0204 */
[----:B------:R-:W-:Y:S06]  /*71b0*/  @P0 BRA `(.L_x_109) ;  /* 0x00000000000c0947 */ /* 0x000fec0003800000 */
[----:B--2---:R-:W-:Y:S04]  /*71c0*/  SHF.L.U32 R0, R90, 0x1f, RZ ;  /* 0x0000001f5a007819 */ /* 0x004fe800000006ff */
[----:B------:R-:W2:Y:S02]  /*71d0*/  SYNCS.PHASECHK.TRANS64.TRYWAIT P0, [R3+URZ+0x20], R0 ;  /* 0x00002000030075a7 */ /* 0x000ea400080011ff */
[----:B--2---:R-:W-:Y:S05]  /*71e0*/  @!P0 BRA `(.L_x_110) ;  /* 0x0000003000588947 */ /* 0x004fea0003800000 */
.L_x_109:
[----:B------:R-:W-:Y:S05]  /*71f0*/  BSYNC B0 ;  /* 0x0000000000007941 */ /* 0x000fea0003800000 */
.L_x_108:
[----:B------:R-:W-:Y:S02]  /*7200*/  ISETP.NE.AND P0, PT, R61, RZ, PT ;  /* 0x000000ff3d00720c */ /* 0x000fe40003f05270 */
[----:B------:R-:W-:Y:S11]  /*7210*/  IADD3 R46, PT, PT, R46, 0x1, RZ ;  /* 0x000000012e2e7810 */ /* 0x000ff60007ffe0ff */
[----:B--2---:R-:W-:Y:S01]  /*7220*/  @P0 IMAD.IADD R0, R91, 0x1, R2 ;  /* 0x000000015b000824 */ /* 0x004fe200078e0202 */
[----:B------:R-:W-:Y:S05]  /*7230*/  @P0 WARPSYNC.ALL ;  /* 0x0000000000000948 */ /* 0x000fea0003800000 */
[----:B------:R3:W4:Y:S04]  /*7240*/  @P0 LDSM.16.M88.4 R48, [R5+UR44+0x400] ;  /* 0x0004002c0530083b */ /* 0x0007280008000200 */
[----:B------:R3:W2:Y:S04]  /*7250*/  @P0 LDSM.16.M88.4 R56, [R4+0x400] ;  /* 0x000400000438083b */ /* 0x0006a80000000200 */
[----:B------:R3:W1:Y:S04]  /*7260*/  @P0 LDSM.16.M88.4 R64, [R2+0x400] ;  /* 0x000400000240083b */ /* 0x0006680000000200 */
[----:B------:R3:W1:Y:S02]  /*7270*/  @P0 LDSM.16.M88.4 R72, [R0+0x400] ;  /* 0x000400000048083b */ /* 0x0006640000000200 */
.L_x_107:
[----:B------:R-:W-:Y:S05]  /*7280*/  BSYNC B1 ;  /* 0x0000000000017941 */ /* 0x000fea0003800000 */
.L_x_106:
[----:B------:R-:W-:Y:S05]  /*7290*/  VIADD R3, R39, 0x40 ;  /* 0x0000004027037836 */ /* 0x000fea0000000000 */
[----:B------:R-:W-:Y:S04]  /*72a0*/  SHF.R.U32.HI R3, RZ, 0x15, R3 ;  /* 0x00000015ff037819 */ /* 0x000fe80000011603 */
[----:B------:R-:W-:Y:S11]  /*72b0*/  LOP3.LUT P0, RZ, R3, 0x3, R82, 0x48, !PT ;  /* 0x0000000303ff7812 */ /* 0x000ff60007804852 */
[----:B------:R-:W-:Y:S02]  /*72c0*/  @!UPT UIADD3 URZ, UPT, UPT, URZ, URZ, URZ ;  /* 0x000000fffffff290 */ /* 0x000fe4000fffe0ff */
[----:B------:R-:W-:Y:S05]  /*72d0*/  @!P0 BRA `(.L_x_111) ;  /* 0x0000000000408947 */ /* 0x000fea0003800000 */
[----:B------:R-:W5:Y:S01]  /*72e0*/  LDCU.64 UR8, c[0x4][0x70] ;  /* 0x01000e00ff0877ac */ /* 0x000f620008000a00 */
[----:B------:R-:W-:Y:S01]  /*72f0*/  MOV R3, 0x0 ;  /* 0x0000000000037802 */ /* 0x000fe20000000f00 */
[----:B------:R-:W-:Y:S02]  /*7300*/  HFMA2 R12, -RZ, RZ, 0, 5.9604644775390625e-08 ;  /* 0x00000001ff0c7431 */ /* 0x000fe400000001ff */
[----:B------:R-:W-:Y:S02]  /*7310*/  IMAD.MOV.U32 R8, RZ, RZ, 0x192 ;  /* 0x00000192ff087424 */ /* 0x000fe400078e00ff */
[----:B------:R-:W-:Y:S01]  /*7320*/  IMAD.MOV.U32 R13, RZ, RZ, RZ ;  /* 0x000000ffff0d7224 */ /* 0x000fe200078e00ff */
[----:B------:R-:W2:Y:S01]  /*7330*/  LDCU.64 UR6, c[0x4][0x78] ;  /* 0x01000f00ff0677ac */ /* 0x000ea20008000a00 */
[----:B---3--:R-:W3:Y:S01]  /*7340*/  LDC.64 R2, c[0x4][R3] ;  /* 0x0100000003027b82 */ /* 0x008ee20000000a00 */
[----:B------:R-:W4:Y:S01]  /*7350*/  LDCU.64 UR4, c[0x4][0x10] ;  /* 0x01000200ff0477ac */ /* 0x000f220008000a00 */
[----:B-----5:R-:W-:Y:S01]  /*7360*/  MOV R5, UR9 ;  /* 0x0000000900057c02 */ /* 0x020fe20008000f00 */
[----:B------:R-:W-:Y:S01]  /*7370*/  IMAD.U32 R4, RZ, RZ, UR8 ;  /* 0x00000008ff047e24 */ /* 0x000fe2000f8e00ff */
[----:B--2---:R-:W-:Y:S01]  /*7380*/  MOV R7, UR7 ;  /* 0x0000000700077c02 */ /* 0x004fe20008000f00 */
[----:B------:R-:W-:Y:S01]  /*7390*/  IMAD.U32 R6, RZ, RZ, UR6 ;  /* 0x00000006ff067e24 */ /* 0x000fe2000f8e00ff */
[----:B----4-:R-:W-:Y:S01]  /*73a0*/  MOV R11, UR5 ;  /* 0x00000005000b7c02 */ /* 0x010fe20008000f00 */
[----:B------:R-:W-:Y:S02]  /*73b0*/  IMAD.U32 R10, RZ, RZ, UR4 ;  /* 0x00000004ff0a7e24 */ /* 0x000fe4000f8e00ff */
[----:B------:R-:W-:Y:S07]  /*73c0*/  LEPC R20, `(.L_x_111) ;  /* 0x000000001014794e */ /* 0x000fee0000000000 */
[----:B-1-3--:R-:W-:Y:S05]  /*73d0*/  CALL.ABS.NOINC R2 ;  /* 0x0000000002007343 */ /* 0x00afea0003c00000 */
.L_x_111:
[C---:B----4-:R-:W-:Y:S01]  /*73e0*/  SHF.L.U32 R40, R48.reuse, 0x10, RZ ;  /* 0x0000001030287819 */ /* 0x050fe200000006ff */
[----:B------:R-:W-:Y:S05]  /*73f0*/  WARPSYNC.ALL ;  /* 0x0000000000007948 */ /* 0x000fea0003800000 */
[----:B------:R-:W-:Y:S01]  /*7400*/  R2UR UR4, R39 ;  /* 0x00000000270472ca */ /* 0x000fe200000e0000 */
[----:B------:R-:W-:Y:S01]  /*7410*/  BSSY.RECONVERGENT B0, `(.L_x_112) ;  /* 0x0000090000007945 */ /* 0x000fe20003800200 */
[----:B------:R-:W-:Y:S02]  /*7420*/  LOP3.LUT R43, R48, 0xffff0000, RZ, 0xc0, !PT ;  /* 0xffff0000302b7812 */ /* 0x000fe400078ec0ff */
[----:B------:R-:W-:Y:S02]  /*7430*/  LOP3.LUT R42, R49, 0xffff0000, RZ, 0xc0, !PT ;  /* 0xffff0000312a7812 */ /* 0x000fe400078ec0ff */
[----:B------:R-:W-:Y:S02]  /*7440*/  SHF.L.U32 R45, R51, 0x10, RZ ;  /* 0x00000010332d7819 */ /* 0x000fe400000006ff */
[----:B------:R-:W-:Y:S02]  /*7450*/  ISETP.NE.AND P6, PT, R96, RZ, PT ;  /* 0x000000ff6000720c */ /* 0x000fe40003fc5270 */
[----:B-1----:R-:W-:Y:S02]  /*7460*/  MOV R52, UR46 ;  /* 0x0000002e00347c02 */ /* 0x002fe40008000f00 */
[----:B------:R-:W-:Y:S01]  /*7470*/  MOV R63, UR47 ;  /* 0x0000002f003f7c02 */ /* 0x000fe20008000f00 */
[----:B---3--:R-:W2:Y:S01]  /*7480*/  LDTM.16dp256bit.x8 R4, tmem[UR4+0x40] ;  /* 0x00004004000479ee */ /* 0x008ea200081a0000 */
[----:B------:R-:W-:Y:S02]  /*7490*/  LOP3.LUT R44, R75, 0xffff0000, RZ, 0xc0, !PT ;  /* 0xffff00004b2c7812 */ /* 0x000fe400078ec0ff */
[----:B------:R-:W-:Y:S02]  /*74a0*/  ISETP.NE.AND P0, PT, R93, RZ, PT ;  /* 0x000000ff5d00720c */ /* 0x000fe40003f05270 */
[----:B------:R-:W-:Y:S03]  /*74b0*/  LEA R102, R46, UR44, 0x3 ;  /* 0x0000002c2e667c11 */ /* 0x000fe6000f8e18ff */
[----:B------:R-:W-:Y:S02]  /*74c0*/  @P6 LEA R52, R52, UR44, 0x3 ;  /* 0x0000002c34346c11 */ /* 0x000fe4000f8e18ff */
[----:B------:R-:W-:Y:S02]  /*74d0*/  @P6 SHF.L.U32 R103, R90, 0x1f, RZ ;  /* 0x0000001f5a676819 */ /* 0x000fe400000006ff */
[----:B------:R-:W-:Y:S04]  /*74e0*/  @P6 IADD3 R52, PT, PT, R52, 0x40, RZ ;  /* 0x0000004034346810 */ /* 0x000fe80007ffe0ff */
[----:B------:R-:W-:Y:S01]  /*74f0*/  @P6 PRMT R63, R63, 0x654, R52 ;  /* 0x000006543f3f6816 */ /* 0x000fe20000000034 */
[C---:B--2---:R-:W-:Y:S01]  /*7500*/  FMUL R0, R38.reuse, R4 ;  /* 0x0000000426007220 */ /* 0x044fe20000400000 */
[C---:B------:R-:W-:Y:S01]  /*7510*/  FMUL R2, R38.reuse, R5 ;  /* 0x0000000526027220 */ /* 0x040fe20000400000 */
[C---:B------:R-:W-:Y:S01]  /*7520*/  FMUL R3, R38.reuse, R6 ;  /* 0x0000000626037220 */ /* 0x040fe20000400000 */
[----:B------:R-:W-:Y:S01]  /*7530*/  FMUL R7, R38, R7 ;  /* 0x0000000726077220 */ /* 0x000fe20000400000 */
[----:B------:R-:W-:Y:S01]  /*7540*/  FFMA R0, R41, R40, R0 ;  /* 0x0000002829007223 */ /* 0x000fe20000000000 */
[----:B------:R-:W-:Y:S01]  /*7550*/  SHF.L.U32 R40, R49, 0x10, RZ ;  /* 0x0000001031287819 */ /* 0x000fe200000006ff */
[C---:B------:R-:W-:Y:S01]  /*7560*/  FFMA R2, R41.reuse, R43, R2 ;  /* 0x0000002b29027223 */ /* 0x040fe20000000002 */
[----:B------:R-:W-:Y:S01]  /*7570*/  SHF.L.U32 R43, R50, 0x10, RZ ;  /* 0x00000010322b7819 */ /* 0x000fe200000006ff */
[C---:B------:R-:W-:Y:S01]  /*7580*/  FMUL R4, R38.reuse, R8 ;  /* 0x0000000826047220 */ /* 0x040fe20000400000 */
[----:B------:R-:W-:Y:S01]  /*7590*/  FMUL R5, R38, R9 ;  /* 0x0000000926057220 */ /* 0x000fe20000400000 */
[C---:B------:R-:W-:Y:S01]  /*75a0*/  FFMA R3, R41.reuse, R40, R3 ;  /* 0x0000002829037223 */ /* 0x040fe20000000003 */
[----:B------:R-:W-:Y:S01]  /*75b0*/  LOP3.LUT R40, R50, 0xffff0000, RZ, 0xc0, !PT ;  /* 0xffff000032287812 */ /* 0x000fe200078ec0ff */
[----:B------:R-:W-:Y:S01]  /*75c0*/  FFMA R7, R41, R42, R7 ;  /* 0x0000002a29077223 */ /* 0x000fe20000000007 */
[----:B------:R-:W-:Y:S01]  /*75d0*/  LOP3.LUT R42, R51, 0xffff0000, RZ, 0xc0, !PT ;  /* 0xffff0000332a7812 */ /* 0x000fe200078ec0ff */
[----:B------:R-:W-:Y:S01]  /*75e0*/  FMUL R6, R38, R10 ;  /* 0x0000000a26067220 */ /* 0x000fe20000400000 */
[----:B------:R-:W-:Y:S01]  /*75f0*/  F2FP.BF16.F32.PACK_AB R52, R2, R0 ;  /* 0x000000000234723e */ /* 0x000fe200000010ff */
[----:B------:R-:W-:Y:S01]  /*7600*/  FMUL R11, R38, R11 ;  /* 0x0000000b260b7220 */ /* 0x000fe20000400000 */
[----:B------:R-:W-:Y:S01]  /*7610*/  F2FP.BF16.F32.PACK_AB R53, R7, R3 ;  /* 0x000000030735723e */ /* 0x000fe200000010ff */
        /* <DEDUP_REMOVED lines=52> */
[----:B------:R1:W-:Y:S01]  /*7960*/  STSM.16.M88.4 [R98+0x2400], R52 ;  /* 0x0024003462007844 */ /* 0x0003e20000000200 */
[----:B------:R-:W-:Y:S01]  /*7970*/  F2FP.BF16.F32.PACK_AB R105, R23, R18 ;  /* 0x000000121769723e */ /* 0x000fe200000010ff */
[C---:B------:R-:W-:Y:S01]  /*7980*/  FMUL R21, R38.reuse, R25 ;  /* 0x0000001926157220 */ /* 0x040fe20000400000 */
[----:B------:R-:W-:Y:S01]  /*7990*/  FMUL R22, R38, R26 ;  /* 0x0000001a26167220 */ /* 0x000fe20000400000 */
[----:B------:R-:W-:Y:S01]  /*79a0*/  FFMA R20, R41, R40, R20 ;  /* 0x0000002829147223 */ /* 0x000fe20000000014 */
[----:B------:R-:W-:Y:S03]  /*79b0*/  LOP3.LUT R40, R67, 0xffff0000, RZ, 0xc0, !PT ;  /* 0xffff000043287812 */ /* 0x000fe600078ec0ff */
[----:B------:R1:W-:Y:S01]  /*79c0*/  STSM.16.M88.4 [R97+0x2400], R68 ;  /* 0x0024004461007844 */ /* 0x0003e20000000200 */
[C---:B------:R-:W-:Y:S01]  /*79d0*/  FFMA R21, R41.reuse, R42, R21 ;  /* 0x0000002a29157223 */ /* 0x040fe20000000015 */
[C---:B------:R-:W-:Y:S01]  /*79e0*/  LOP3.LUT R42, R72.reuse, 0xffff0000, RZ, 0xc0, !PT ;  /* 0xffff0000482a7812 */ /* 0x040fe200078ec0ff */
[C---:B------:R-:W-:Y:S01]  /*79f0*/  FFMA R22, R41.reuse, R43, R22 ;  /* 0x0000002b29167223 */ /* 0x040fe20000000016 */
[----:B------:R-:W-:Y:S01]  /*7a00*/  SHF.L.U32 R43, R72, 0x10, RZ ;  /* 0x00000010482b7819 */ /* 0x000fe200000006ff */
[C---:B------:R-:W-:Y:S01]  /*7a10*/  FMUL R27, R38.reuse, R27 ;  /* 0x0000001b261b7220 */ /* 0x040fe20000400000 */
[C---:B------:R-:W-:Y:S01]  /*7a20*/  FMUL R24, R38.reuse, R28 ;  /* 0x0000001c26187220 */ /* 0x040fe20000400000 */
[C---:B------:R-:W-:Y:S01]  /*7a30*/  FMUL R25, R38.reuse, R29 ;  /* 0x0000001d26197220 */ /* 0x040fe20000400000 */
[C---:B------:R-:W-:Y:S01]  /*7a40*/  FMUL R26, R38.reuse, R30 ;  /* 0x0000001e261a7220 */ /* 0x040fe20000400000 */
[C---:B------:R-:W-:Y:S01]  /*7a50*/  FFMA R27, R41.reuse, R40, R27 ;  /* 0x00000028291b7223 */ /* 0x040fe2000000001b */
[----:B------:R-:W-:Y:S01]  /*7a60*/  FFMA R24, R41, R43, R24 ;  /* 0x0000002b29187223 */ /* 0x000fe20000000018 */
[----:B------:R-:W-:Y:S01]  /*7a70*/  LOP3.LUT R40, R73, 0xffff0000, RZ, 0xc0, !PT ;  /* 0xffff000049287812 */ /* 0x000fe200078ec0ff */
[C---:B------:R-:W-:Y:S01]  /*7a80*/  FFMA R25, R41.reuse, R42, R25 ;  /* 0x0000002a29197223 */ /* 0x040fe20000000019 */
[----:B------:R-:W-:Y:S01]  /*7a90*/  FMUL R31, R38, R31 ;  /* 0x0000001f261f7220 */ /* 0x000fe20000400000 */
[----:B------:R-:W-:Y:S01]  /*7aa0*/  SHF.L.U32 R43, R74, 0x10, RZ ;  /* 0x000000104a2b7819 */ /* 0x000fe200000006ff */
[----:B------:R-:W-:Y:S01]  /*7ab0*/  FFMA R26, R41, R45, R26 ;  /* 0x0000002d291a7223 */ /* 0x000fe2000000001a */
[----:B------:R-:W-:Y:S01]  /*7ac0*/  FMUL R28, R38, R32 ;  /* 0x00000020261c7220 */ /* 0x000fe20000400000 */
[----:B------:R-:W-:Y:S01]  /*7ad0*/  LOP3.LUT R42, R74, 0xffff0000, RZ, 0xc0, !PT ;  /* 0xffff00004a2a7812 */ /* 0x000fe200078ec0ff */
[C---:B------:R-:W-:Y:S01]  /*7ae0*/  FMUL R29, R38.reuse, R33 ;  /* 0x00000021261d7220 */ /* 0x040fe20000400000 */
[----:B------:R-:W-:Y:S01]  /*7af0*/  SHF.L.U32 R45, R75, 0x10, RZ ;  /* 0x000000104b2d7819 */ /* 0x000fe200000006ff */
[C---:B------:R-:W-:Y:S01]  /*7b00*/  FMUL R30, R38.reuse, R34 ;  /* 0x00000022261e7220 */ /* 0x040fe20000400000 */
[C---:B------:R-:W-:Y:S01]  /*7b10*/  FFMA R31, R41.reuse, R40, R31 ;  /* 0x00000028291f7223 */ /* 0x040fe2000000001f */
        /* <DEDUP_REMOVED lines=9> */
[----:B------:R1:W-:Y:S01]  /*7bb0*/  STSM.16.M88.4 [R100+0x2000], R104 ;  /* 0x0020006864007844 */ /* 0x0003e20000000200 */
[----:B------:R-:W-:Y:S02]  /*7bc0*/  F2FP.BF16.F32.PACK_AB R110, R29, R28 ;  /* 0x0000001c1d6e723e */ /* 0x000fe400000010ff */
[----:B------:R-:W-:Y:S05]  /*7bd0*/  F2FP.BF16.F32.PACK_AB R111, R35, R30 ;  /* 0x0000001e236f723e */ /* 0x000fea00000010ff */
[----:B------:R1:W-:Y:S01]  /*7be0*/  STSM.16.M88.4 [R101+0x2000], R108 ;  /* 0x0020006c65007844 */ /* 0x0003e20000000200 */
        /* <DEDUP_REMOVED lines=9> */
[----:B------:R-:W-:Y:S02]  /*7c80*/  UIADD3 UR9, UPT, UPT, UR49, 0x40, URZ ;  /* 0x0000004031097890 */ /* 0x000fe4000fffe0ff */
[----:B------:R-:W-:Y:S01]  /*7c90*/  UIADD3 UR8, UPT, UPT, UR44, 0x2400, URZ ;  /* 0x000024002c087890 */ /* 0x000fe2000fffe0ff */
[----:B------:R-:W-:Y:S01]  /*7ca0*/  UMOV UR10, UR50 ;  /* 0x00000032000a7c82 */ /* 0x000fe20008000000 */
[----:B------:R-:W-:Y:S01]  /*7cb0*/  UMOV UR11, UR36 ;  /* 0x00000024000b7c82 */ /* 0x000fe20008000000 */
[----:B--2---:R-:W-:Y:S04]  /*7cc0*/  UIADD3 UR4, UP0, UPT, UR6, 0x680, URZ ;  /* 0x0000068006047890 */ /* 0x004fe8000ff1e0ff */
[----:B------:R-:W-:Y:S09]  /*7cd0*/  UIADD3.X UR5, UPT, UPT, URZ, UR7, URZ, UP0, !UPT ;  /* 0x00000007ff057290 */ /* 0x000ff200087fe4ff */
[----:B------:R2:W-:Y:S01]  /*7ce0*/  UTMASTG.3D [UR8], [UR4] ;  /* 0x00000008040073b5 */ /* 0x0005e20008010000 */
[----:B------:R0:W-:Y:S01]  /*7cf0*/  UTMACMDFLUSH ;  /* 0x00000000000079b7 */ /* 0x0001e20000000000 */
[----:B--2---:R-:W-:Y:S04]  /*7d00*/  DEPBAR.LE SB0, 0x1 ;  /* 0x000080400000791a */ /* 0x004fe80000000000 */
.L_x_113:
[----:B------:R-:W-:Y:S05]  /*7d10*/  BSYNC.RECONVERGENT B0 ;  /* 0x0000000000007941 */ /* 0x000fea0003800200 */
.L_x_112:
[----:B------:R-:W-:Y:S01]  /*7d20*/  BAR.SYNC.DEFER_BLOCKING 0x1, 0x80 ;  /* 0x0042000000007b1d */ /* 0x000fe20000010000 */
[----:B------:R-:W-:Y:S04]  /*7d30*/  UIADD3 UR4, UPT, UPT, UR46, 0x1, URZ ;  /* 0x000000012e047890 */ /* 0x000fe8000fffe0ff */
[----:B------:R-:W-:Y:S04]  /*7d40*/  UISETP.NE.AND UP0, UPT, UR4, 0x4, UPT ;  /* 0x000000040400788c */ /* 0x000fe8000bf05270 */
[----:B------:R-:W-:Y:S01]  /*7d50*/  USEL UR45, UR4, URZ, UP0 ;  /* 0x000000ff042d7287 */ /* 0x000fe20008000000 */
[----:B------:R2:W-:Y:S01]  /*7d60*/  @P6 SYNCS.ARRIVE.TRANS64.RED.A1T0 RZ, [R63+URZ], RZ ;  /* 0x000000ff3fff69a7 */ /* 0x0005e200081004ff */
[----:B------:R-:W-:Y:S01]  /*7d70*/  BSSY B1, `(.L_x_114) ;  /* 0x0000018000017945 */ /* 0x000fe20003800000 */
[----:B------:R-:W3:Y:S02]  /*7d80*/  @P6 SYNCS.PHASECHK.TRANS64.TRYWAIT P0, [R102+URZ+0x20], R103 ;  /* 0x00002067660065a7 */ /* 0x000ee400080011ff */
[----:B---3--:R-:W-:Y:S01]  /*7d90*/  @P6 SEL R60, RZ, 0x1, !P0 ;  /* 0x00000001ff3c6807 */ /* 0x008fe20004000000 */
[----:B--2---:R-:W-:Y:S06]  /*7da0*/  @!P6 BRA `(.L_x_115) ;  /* 0x000000000050e947 */ /* 0x004fec0003800000 */
        /* <DEDUP_REMOVED lines=8> */
[----:B------:R-:W-:Y:S04]  /*7e30*/  SHF.L.U32 R5, R90, 0x1f, RZ ;  /* 0x0000001f5a057819 */ /* 0x000fe800000006ff */
[----:B------:R-:W2:Y:S02]  /*7e40*/  SYNCS.PHASECHK.TRANS64.TRYWAIT P0, [R102+URZ+0x20], R5 ;  /* 0x00002005660075a7 */ /* 0x000ea400080011ff */
[----:B--2---:R-:W-:Y:S05]  /*7e50*/  @!P0 BRA `(.L_x_118) ;  /* 0x0000002400508947 */ /* 0x004fea0003800000 */
.L_x_117:
[----:B------:R-:W-:Y:S05]  /*7e60*/  BSYNC B0 ;  /* 0x0000000000007941 */ /* 0x000fea0003800000 */
.L_x_116:
[----:B------:R-:W-:Y:S02]  /*7e70*/  ISETP.NE.AND P0, PT, R61, RZ, PT ;  /* 0x000000ff3d00720c */ /* 0x000fe40003f05270 */
[----:B------:R-:W-:Y:S11]  /*7e80*/  IADD3 R46, PT, PT, R46, 0x1, RZ ;  /* 0x000000012e2e7810 */ /* 0x000ff60007ffe0ff */
[----:B------:R-:W-:Y:S01]  /*7e90*/  @P0 IMAD.IADD R4, R91, 0x1, R0 ;  /* 0x000000015b040824 */ /* 0x000fe200078e0200 */
[----:B------:R-:W-:Y:S05]  /*7ea0*/  @P0 WARPSYNC.ALL ;  /* 0x0000000000000948 */ /* 0x000fea0003800000 */
[----:B------:R3:W4:Y:S04]  /*7eb0*/  @P0 LDSM.16.M88.4 R48, [R3+UR44+0x400] ;  /* 0x0004002c0330083b */ /* 0x0007280008000200 */
[----:B------:R3:W1:Y:S04]  /*7ec0*/  @P0 LDSM.16.M88.4 R56, [R2+0x400] ;  /* 0x000400000238083b */ /* 0x0006680000000200 */
[----:B------:R3:W1:Y:S04]  /*7ed0*/  @P0 LDSM.16.M88.4 R64, [R0+0x400] ;  /* 0x000400000040083b */ /* 0x0006680000000200 */
[----:B------:R3:W1:Y:S02]  /*7ee0*/  @P0 LDSM.16.M88.4 R72, [R4+0x400] ;  /* 0x000400000448083b */ /* 0x0006640000000200 */
.L_x_115:
[----:B------:R-:W-:Y:S05]  /*7ef0*/  BSYNC B1 ;  /* 0x0000000000017941 */ /* 0x000fea0003800000 */
.L_x_114:
[----:B---3--:R-:W-:Y:S05]  /*7f00*/  VIADD R3, R39, 0x80 ;  /* 0x0000008027037836 */ /* 0x008fea0000000000 */
[----:B------:R-:W-:Y:S04]  /*7f10*/  SHF.R.U32.HI R3, RZ, 0x15, R3 ;  /* 0x00000015ff037819 */ /* 0x000fe80000011603 */
[----:B------:R-:W-:Y:S11]  /*7f20*/  LOP3.LUT P0, RZ, R3, 0x3, R82, 0x48, !PT ;  /* 0x0000000303ff7812 */ /* 0x000ff60007804852 */
[----:B------:R-:W-:Y:S02]  /*7f30*/  @!UPT UIADD3 URZ, UPT, UPT, URZ, URZ, URZ ;  /* 0x000000fffffff290 */ /* 0x000fe4000fffe0ff */
[----:B------:R-:W-:Y:S05]  /*7f40*/  @!P0 BRA `(.L_x_119) ;  /* 0x0000000000408947 */ /* 0x000fea0003800000 */
[----:B------:R-:W2:Y:S01]  /*7f50*/  LDCU.64 UR8, c[0x4][0x70] ;  /* 0x01000e00ff0877ac */ /* 0x000ea20008000a00 */
[----:B------:R-:W-:Y:S01]  /*7f60*/  MOV R3, 0x0 ;  /* 0x0000000000037802 */ /* 0x000fe20000000f00 */
[----:B------:R-:W-:Y:S02]  /*7f70*/  HFMA2 R12, -RZ, RZ, 0, 5.9604644775390625e-08 ;  /* 0x00000001ff0c7431 */ /* 0x000fe400000001ff */
[----:B------:R-:W-:Y:S02]  /*7f80*/  IMAD.MOV.U32 R8, RZ, RZ, 0x192 ;  /* 0x00000192ff087424 */ /* 0x000fe400078e00ff */
[----:B------:R-:W-:Y:S01]  /*7f90*/  IMAD.MOV.U32 R13, RZ, RZ, RZ ;  /* 0x000000ffff0d7224 */ /* 0x000fe200078e00ff */
[----:B------:R-:W3:Y:S01]  /*7fa0*/  LDCU.64 UR6, c[0x4][0x78] ;  /* 0x01000f00ff0677ac */ /* 0x000ee20008000a00 */
[----:B------:R-:W1:Y:S01]  /*7fb0*/  LDC.64 R2, c[0x4][R3] ;  /* 0x0100000003027b82 */ /* 0x000e620000000a00 */
[----:B------:R-:W5:Y:S01]  /*7fc0*/  LDCU.64 UR4, c[0x4][0x10] ;  /* 0x01000200ff0477ac */ /* 0x000f620008000a00 */
[----:B--2---:R-:W-:Y:S01]  /*7fd0*/  MOV R5, UR9 ;  /* 0x0000000900057c02 */ /* 0x004fe20008000f00 */
[----:B------:R-:W-:Y:S01]  /*7fe0*/  IMAD.U32 R4, RZ, RZ, UR8 ;  /* 0x00000008ff047e24 */ /* 0x000fe2000f8e00ff */
[----:B---3--:R-:W-:Y:S01]  /*7ff0*/  MOV R7, UR7 ;  /* 0x0000000700077c02 */ /* 0x008fe20008000f00 */
[----:B------:R-:W-:Y:S01]  /*8000*/  IMAD.U32 R6, RZ, RZ, UR6 ;  /* 0x00000006ff067e24 */ /* 0x000fe2000f8e00ff */
[----:B-----5:R-:W-:Y:S01]  /*8010*/  MOV R11, UR5 ;  /* 0x00000005000b7c02 */ /* 0x020fe20008000f00 */
[----:B------:R-:W-:Y:S02]  /*8020*/  IMAD.U32 R10, RZ, RZ, UR4 ;  /* 0x00000004ff0a7e24 */ /* 0x000fe4000f8e00ff */
[----:B------:R-:W-:Y:S07]  /*8030*/  LEPC R20, `(.L_x_119) ;  /* 0x000000001014794e */ /* 0x000fee0000000000 */
[----:B-1--4-:R-:W-:Y:S05]  /*8040*/  CALL.ABS.NOINC R2 ;  /* 0x0000000002007343 */ /* 0x012fea0003c00000 */
.L_x_119:
        /* <DEDUP_REMOVED lines=10> */
[----:B--2---:R-:W1:Y:S01]  /*80f0*/  LDTM.16dp256bit.x8 R4, tmem[UR4+0x80] ;  /* 0x00008004000479ee */ /* 0x004e6200081a0000 */
[----:B------:R-:W-:Y:S02]  /*8100*/  LOP3.LUT R44, R75, 0xffff0000, RZ, 0xc0, !PT ;  /* 0xffff00004b2c7812 */ /* 0x000fe400078ec0ff */
[----:B------:R-:W-:Y:S02]  /*8110*/  ISETP.NE.AND P0, PT, R93, RZ, PT ;  /* 0x000000ff5d00720c */ /* 0x000fe40003f05270 */
[----:B------:R-:W-:Y:S03]  /*8120*/  LEA R103, R46, UR44, 0x3 ;  /* 0x0000002c2e677c11 */ /* 0x000fe6000f8e18ff */
[----:B------:R-:W-:Y:S02]  /*8130*/  @P6 LEA R52, R52, UR44, 0x3 ;  /* 0x0000002c34346c11 */ /* 0x000fe4000f8e18ff */
[----:B------:R-:W-:Y:S02]  /*8140*/  @P6 SHF.L.U32 R102, R90, 0x1f, RZ ;  /* 0x0000001f5a666819 */ /* 0x000fe400000006ff */
[----:B------:R-:W-:Y:S04]  /*8150*/  @P6 IADD3 R52, PT, PT, R52, 0x40, RZ ;  /* 0x0000004034346810 */ /* 0x000fe80007ffe0ff */
[----:B------:R-:W-:Y:S01]  /*8160*/  @P6 PRMT R63, R63, 0x654, R52 ;  /* 0x000006543f3f6816 */ /* 0x000fe20000000034 */
[C---:B-1----:R-:W-:Y:S01]  /*8170*/  FMUL R0, R38.reuse, R4 ;  /* 0x0000000426007220 */ /* 0x042fe20000400000 */
        /* <DEDUP_REMOVED lines=128> */
.L_x_121:
[----:B------:R-:W-:Y:S05]  /*8980*/  BSYNC.RECONVERGENT B0 ;  /* 0x0000000000007941 */ /* 0x000fea0003800200 */
.L_x_120:
        /* <DEDUP_REMOVED lines=20> */
.L_x_125:
[----:B------:R-:W-:Y:S05]  /*8ad0*/  BSYNC B0 ;  /* 0x0000000000007941 */ /* 0x000fea0003800000 */
.L_x_124:
[----:B------:R-:W-:Y:S11]  /*8ae0*/  ISETP.NE.AND P0, PT, R61, RZ, PT ;  /* 0x000000ff3d00720c */ /* 0x000ff60003f05270 */
[----:B------:R-:W-:Y:S02]  /*8af0*/  @!UPT UIADD3 URZ, UPT, UPT, URZ, URZ, URZ ;  /* 0x000000fffffff290 */ /* 0x000fe4000fffe0ff */
[----:B--2---:R-:W-:Y:S01]  /*8b00*/  @P0 IADD3 R0, PT, PT, R91, R62, RZ ;  /* 0x0000003e5b000210 */ /* 0x004fe20007ffe0ff */
[----:B------:R-:W-:Y:S05]  /*8b10*/  @P0 WARPSYNC.ALL ;  /* 0x0000000000000948 */ /* 0x000fea0003800000 */
[----:B------:R2:W3:Y:S04]  /*8b20*/  @P0 LDSM.16.M88.4 R48, [R46+UR44+0x400] ;  /* 0x0004002c2e30083b */ /* 0x0004e80008000200 */
[----:B------:R2:W4:Y:S04]  /*8b30*/  @P0 LDSM.16.M88.4 R56, [R2+0x400] ;  /* 0x000400000238083b */ /* 0x0005280000000200 */
[----:B------:R2:W1:Y:S04]  /*8b40*/  @P0 LDSM.16.M88.4 R64, [R62+0x400] ;  /* 0x000400003e40083b */ /* 0x0004680000000200 */
[----:B------:R2:W1:Y:S02]  /*8b50*/  @P0 LDSM.16.M88.4 R72, [R0+0x400] ;  /* 0x000400000048083b */ /* 0x0004640000000200 */
.L_x_123:
[----:B------:R-:W-:Y:S05]  /*8b60*/  BSYNC B1 ;  /* 0x0000000000017941 */ /* 0x000fea0003800000 */
.L_x_122:
        /* <DEDUP_REMOVED lines=10> */
[----:B------:R-:W3:Y:S01]  /*8c10*/  LDCU.64 UR6, c[0x4][0x78] ;  /* 0x01000f00ff0677ac */ /* 0x000ee20008000a00 */
[----:B--2---:R-:W2:Y:S01]  /*8c20*/  LDC.64 R2, c[0x4][R3] ;  /* 0x0100000003027b82 */ /* 0x004ea20000000a00 */
[----:B------:R-:W4:Y:S01]  /*8c30*/  LDCU.64 UR4, c[0x4][0x10] ;  /* 0x01000200ff0477ac */ /* 0x000f220008000a00 */
[----:B-----5:R-:W-:Y:S01]  /*8c40*/  MOV R5, UR9 ;  /* 0x0000000900057c02 */ /* 0x020fe20008000f00 */
[----:B------:R-:W-:Y:S01]  /*8c50*/  IMAD.U32 R4, RZ, RZ, UR8 ;  /* 0x00000008ff047e24 */ /* 0x000fe2000f8e00ff */
[----:B---3--:R-:W-:Y:S01]  /*8c60*/  MOV R7, UR7 ;  /* 0x0000000700077c02 */ /* 0x008fe20008000f00 */
[----:B------:R-:W-:Y:S01]  /*8c70*/  IMAD.U32 R6, RZ, RZ, UR6 ;  /* 0x00000006ff067e24 */ /* 0x000fe2000f8e00ff */
[----:B----4-:R-:W-:Y:S01]  /*8c80*/  MOV R11, UR5 ;  /* 0x00000005000b7c02 */ /* 0x010fe20008000f00 */
[----:B------:R-:W-:Y:S02]  /*8c90*/  IMAD.U32 R10, RZ, RZ, UR4 ;  /* 0x00000004ff0a7e24 */ /* 0x000fe4000f8e00ff */
[----:B------:R-:W-:Y:S07]  /*8ca0*/  LEPC R20, `(.L_x_127) ;  /* 0x000000001014794e */ /* 0x000fee0000000000 */
[----:B-12---:R-:W-:Y:S05]  /*8cb0*/  CALL.ABS.NOINC R2 ;  /* 0x0000000002007343 */ /* 0x006fea0003c00000 */
.L_x_127:
[----:B------:R-:W-:Y:S01]  /*8cc0*/  ISETP.NE.AND P0, PT, R93, RZ, PT ;  /* 0x000000ff5d00720c */ /* 0x000fe20003f05270 */
[----:B------:R-:W-:Y:S05]  /*8cd0*/  WARPSYNC.ALL ;  /* 0x0000000000007948 */ /* 0x000fea0003800000 */
[----:B------:R-:W-:Y:S01]  /*8ce0*/  R2UR UR4, R39 ;  /* 0x00000000270472ca */ /* 0x000fe200000e0000 */
[----:B------:R-:W-:Y:S01]  /*8cf0*/  BSSY.RECONVERGENT B0, `(.L_x_128) ;  /* 0x000008d000007945 */ /* 0x000fe20003800200 */
[C---:B---3--:R-:W-:Y:S02]  /*8d00*/  SHF.L.U32 R40, R48.reuse, 0x10, RZ ;  /* 0x0000001030287819 */ /* 0x048fe400000006ff */
[----:B------:R-:W-:Y:S02]  /*8d10*/  LOP3.LUT R42, R48, 0xffff0000, RZ, 0xc0, !PT ;  /* 0xffff0000302a7812 */ /* 0x000fe400078ec0ff */
[C---:B------:R-:W-:Y:S02]  /*8d20*/  SHF.L.U32 R43, R49.reuse, 0x10, RZ ;  /* 0x00000010312b7819 */ /* 0x040fe400000006ff */
[----:B------:R-:W-:Y:S02]  /*8d30*/  LOP3.LUT R44, R49, 0xffff0000, RZ, 0xc0, !PT ;  /* 0xffff0000312c7812 */ /* 0x000fe400078ec0ff */
[C---:B------:R-:W-:Y:S02]  /*8d40*/  SHF.L.U32 R45, R50.reuse, 0x10, RZ ;  /* 0x00000010322d7819 */ /* 0x040fe400000006ff */
[----:B--2---:R-:W-:Y:S01]  /*8d50*/  LOP3.LUT R46, R50, 0xffff0000, RZ, 0xc0, !PT ;  /* 0xffff0000322e7812 */ /* 0x004fe200078ec0ff */
[----:B------:R-:W2:Y:S01]  /*8d60*/  LDTM.16dp256bit.x8 R4, tmem[UR4+0xc0] ;  /* 0x0000c004000479ee */ /* 0x000ea200081a0000 */
[C---:B------:R-:W-:Y:S01]  /*8d70*/  SHF.L.U32 R47, R51.reuse, 0x10, RZ ;  /* 0x00000010332f7819 */ /* 0x040fe200000006ff */
[----:B------:R-:W-:Y:S01]  /*8d80*/  NOP ;  /* 0x0000000000007918 */ /* 0x000fe20000000000 */
[----:B------:R-:W-:Y:S02]  /*8d90*/  LOP3.LUT R49, R51, 0xffff0000, RZ, 0xc0, !PT ;  /* 0xffff000033317812 */ /* 0x000fe400078ec0ff */
[----:B------:R-:W-:Y:S02]  /*8da0*/  R2UR UR5, R99 ;  /* 0x00000000630572ca */ /* 0x000fe400000e0000 */
[C---:B----4-:R-:W-:Y:S02]  /*8db0*/  SHF.L.U32 R48, R56.reuse, 0x10, RZ ;  /* 0x0000001038307819 */ /* 0x050fe400000006ff */
[----:B------:R-:W-:Y:S02]  /*8dc0*/  LOP3.LUT R51, R56, 0xffff0000, RZ, 0xc0, !PT ;  /* 0xffff000038337812 */ /* 0x000fe400078ec0ff */
[C---:B------:R-:W-:Y:S02]  /*8dd0*/  SHF.L.U32 R50, R57.reuse, 0x10, RZ ;  /* 0x0000001039327819 */ /* 0x040fe400000006ff */
[----:B-1----:R-:W-:Y:S02]  /*8de0*/  LOP3.LUT R52, R57, 0xffff0000, RZ, 0xc0, !PT ;  /* 0xffff000039347812 */ /* 0x002fe400078ec0ff */
[C---:B------:R-:W-:Y:S02]  /*8df0*/  SHF.L.U32 R53, R58.reuse, 0x10, RZ ;  /* 0x000000103a357819 */ /* 0x040fe400000006ff */
[----:B------:R-:W-:Y:S01]  /*8e00*/  LOP3.LUT R54, R58, 0xffff0000, RZ, 0xc0, !PT ;  /* 0xffff00003a367812 */ /* 0x000fe200078ec0ff */
[----:B------:R-:W-:Y:S01]  /*8e10*/  UIADD3 UR4, UPT, UPT, UR5, 0xb0, URZ ;  /* 0x000000b005047890 */ /* 0x000fe2000fffe0ff */
[C---:B------:R-:W-:Y:S02]  /*8e20*/  SHF.L.U32 R55, R59.reuse, 0x10, RZ ;  /* 0x000000103b377819 */ /* 0x040fe400000006ff */
[----:B------:R-:W-:Y:S01]  /*8e30*/  LOP3.LUT R56, R59, 0xffff0000, RZ, 0xc0, !PT ;  /* 0xffff00003b387812 */ /* 0x000fe200078ec0ff */
[----:B------:R-:W-:Y:S01]  /*8e40*/  UPRMT UR4, UR47, 0x654, UR4 ;  /* 0x000006542f047896 */ /* 0x000fe20008000004 */
[----:B------:R-:W-:Y:S01]  /*8e50*/  SHF.L.U32 R57, R64, 0x10, RZ ;  /* 0x0000001040397819 */ /* 0x000fe200000006ff */
[C---:B--2---:R-:W-:Y:S01]  /*8e60*/  FMUL R4, R38.reuse, R4 ;  /* 0x0000000426047220 */ /* 0x044fe20000400000 */
[C---:B------:R-:W-:Y:S01]  /*8e70*/  FMUL R5, R38.reuse, R5 ;  /* 0x0000000526057220 */ /* 0x040fe20000400000 */
[----:B------:R-:W-:Y:S01]  /*8e80*/  FMUL R6, R38, R6 ;  /* 0x0000000626067220 */ /* 0x000fe20000400000 */
[----:B------:R-:W-:Y:S01]  /*8e90*/  LOP3.LUT R58, R64, 0xffff0000, RZ, 0xc0, !PT ;  /* 0xffff0000403a7812 */ /* 0x000fe200078ec0ff */
[C---:B------:R-:W-:Y:S01]  /*8ea0*/  FFMA R4, R41.reuse, R40, R4 ;  /* 0x0000002829047223 */ /* 0x040fe20000000004 */
[----:B------:R-:W-:Y:S01]  /*8eb0*/  FFMA R5, R41, R42, R5 ;  /* 0x0000002a29057223 */ /* 0x000fe20000000005 */
[----:B------:R-:W-:Y:S01]  /*8ec0*/  SHF.L.U32 R59, R65, 0x10, RZ ;  /* 0x00000010413b7819 */ /* 0x000fe200000006ff */
[----:B------:R-:W-:Y:S01]  /*8ed0*/  SYNCS.ARRIVE.TRANS64.RED.A1T0 RZ, [UR4], RZ ;  /* 0x000000ffffff79a7 */ /* 0x000fe20008100404 */
[----:B------:R-:W-:Y:S01]  /*8ee0*/  FFMA R6, R41, R43, R6 ;  /* 0x0000002b29067223 */ /* 0x000fe20000000006 */
[C---:B------:R-:W-:Y:S01]  /*8ef0*/  FMUL R7, R38.reuse, R7 ;  /* 0x0000000726077220 */ /* 0x040fe20000400000 */
[----:B------:R-:W-:Y:S01]  /*8f00*/  LOP3.LUT R60, R65, 0xffff0000, RZ, 0xc0, !PT ;  /* 0xffff0000413c7812 */ /* 0x000fe200078ec0ff */
[C---:B------:R-:W-:Y:S01]  /*8f10*/  FMUL R8, R38.reuse, R8 ;  /* 0x0000000826087220 */ /* 0x040fe20000400000 */
[----:B------:R-:W-:Y:S01]  /*8f20*/  F2FP.BF16.F32.PACK_AB R104, R5, R4 ;  /* 0x000000040568723e */ /* 0x000fe200000010ff */
[C---:B------:R-:W-:Y:S01]  /*8f30*/  FFMA R7, R41.reuse, R44, R7 ;  /* 0x0000002c29077223 */ /* 0x040fe20000000007 */
[----:B------:R-:W-:Y:S01]  /*8f40*/  FMUL R9, R38, R9 ;  /* 0x0000000926097220 */ /* 0x000fe20000400000 */
[----:B------:R-:W-:Y:S01]  /*8f50*/  FFMA R8, R41, R45, R8 ;  /* 0x0000002d29087223 */ /* 0x000fe20000000008 */
[----:B------:R-:W-:Y:S01]  /*8f60*/  SHF.L.U32 R61, R66, 0x10, RZ ;  /* 0x00000010423d7819 */ /* 0x000fe200000006ff */
[C---:B------:R-:W-:Y:S01]  /*8f70*/  FMUL R0, R38.reuse, R10 ;  /* 0x0000000a26007220 */ /* 0x040fe20000400000 */
[----:B------:R-:W-:Y:S01]  /*8f80*/  F2FP.BF16.F32.PACK_AB R105, R7, R6 ;  /* 0x000000060769723e */ /* 0x000fe200000010ff */
[C---:B------:R-:W-:Y:S01]  /*8f90*/  FFMA R9, R41.reuse, R46, R9 ;  /* 0x0000002e29097223 */ /* 0x040fe20000000009 */
[----:B------:R-:W-:Y:S01]  /*8fa0*/  FMUL R2, R38, R11 ;  /* 0x0000000b26027220 */ /* 0x000fe20000400000 */
[----:B------:R-:W-:Y:S01]  /*8fb0*/  FFMA R0, R41, R47, R0 ;  /* 0x0000002f29007223 */ /* 0x000fe20000000000 */
[----:B------:R-:W-:Y:S01]  /*8fc0*/  LOP3.LUT R62, R66, 0xffff0000, RZ, 0xc0, !PT ;  /* 0xffff0000423e7812 */ /* 0x000fe200078ec0ff */
[C---:B------:R-:W-:Y:S01]  /*8fd0*/  FMUL R3, R38.reuse, R12 ;  /* 0x0000000c26037220 */ /* 0x040fe20000400000 */
[----:B------:R-:W-:Y:S01]  /*8fe0*/  F2FP.BF16.F32.PACK_AB R106, R9, R8 ;  /* 0x00000008096a723e */ /* 0x000fe200000010ff */
[C---:B------:R-:W-:Y:S01]  /*8ff0*/  FFMA R2, R41.reuse, R49, R2 ;  /* 0x0000003129027223 */ /* 0x040fe20000000002 */
[C---:B------:R-:W-:Y:S01]  /*9000*/  FMUL R10, R38.reuse, R13 ;  /* 0x0000000d260a7220 */ /* 0x040fe20000400000 */
[----:B------:R-:W-:Y:S01]  /*9010*/  FFMA R3, R41, R48, R3 ;  /* 0x0000003029037223 */ /* 0x000fe20000000003 */
[----:B------:R-:W-:Y:S01]  /*9020*/  SHF.L.U32 R63, R67, 0x10, RZ ;  /* 0x00000010433f7819 */ /* 0x000fe200000006ff */
[----:B------:R-:W-:Y:S01]  /*9030*/  FMUL R11, R38, R14 ;  /* 0x0000000e260b7220 */ /* 0x000fe20000400000 */
[----:B------:R-:W-:Y:S01]  /*9040*/  F2FP.BF16.F32.PACK_AB R107, R2, R0 ;  /* 0x00000000026b723e */ /* 0x000fe200000010ff */
[C---:B------:R-:W-:Y:S01]  /*9050*/  FFMA R10, R41.reuse, R51, R10 ;  /* 0x00000033290a7223 */ /* 0x040fe2000000000a */
[----:B------:R-:W-:Y:S01]  /*9060*/  FMUL R15, R38, R15 ;  /* 0x0000000f260f7220 */ /* 0x000fe20000400000 */
[----:B------:R-:W-:Y:S01]  /*9070*/  FFMA R11, R41, R50, R11 ;  /* 0x00000032290b7223 */ /* 0x000fe2000000000b */
[----:B------:R-:W-:Y:S01]  /*9080*/  LOP3.LUT R64, R67, 0xffff0000, RZ, 0xc0, !PT ;  /* 0xffff000043407812 */ /* 0x000fe200078ec0ff */
[----:B------:R1:W-:Y:S01]  /*9090*/  STSM.16.M88.4 [R98+0x6400], R104 ;  /* 0x0064006862007844 */ /* 0x0003e20000000200 */
[----:B------:R-:W-:Y:S01]  /*90a0*/  F2FP.BF16.F32.PACK_AB R108, R10, R3 ;  /* 0x000000030a6c723e */ /* 0x000fe200000010ff */
[C---:B------:R-:W-:Y:S01]  /*90b0*/  FFMA R15, R41.reuse, R52, R15 ;  /* 0x00000034290f7223 */ /* 0x040fe2000000000f */
[C---:B------:R-:W-:Y:S01]  /*90c0*/  FMUL R12, R38.reuse, R16 ;  /* 0x00000010260c7220 */ /* 0x040fe20000400000 */
[C---:B------:R-:W-:Y:S01]  /*90d0*/  FMUL R13, R38.reuse, R17 ;  /* 0x00000011260d7220 */ /* 0x040fe20000400000 */
[----:B------:R-:W-:Y:S01]  /*90e0*/  FMUL R14, R38, R18 ;  /* 0x00000012260e7220 */ /* 0x000fe20000400000 */
[----:B------:R-:W-:Y:S01]  /*90f0*/  SHF.L.U32 R65, R72, 0x10, RZ ;  /* 0x0000001048417819 */ /* 0x000fe200000006ff */
[----:B------:R-:W-:Y:S01]  /*9100*/  FFMA R12, R41, R53, R12 ;  /* 0x00000035290c7223 */ /* 0x000fe2000000000c */
[----:B------:R-:W-:Y:S01]  /*9110*/  F2FP.BF16.F32.PACK_AB R109, R15, R11 ;  /* 0x0000000b0f6d723e */ /* 0x000fe200000010ff */
[C---:B------:R-:W-:Y:S01]  /*9120*/  FFMA R13, R41.reuse, R54, R13 ;  /* 0x00000036290d7223 */ /* 0x040fe2000000000d */
[----:B------:R-:W-:Y:S01]  /*9130*/  FFMA R14, R41, R55, R14 ;  /* 0x00000037290e7223 */ /* 0x000fe2000000000e */
[----:B------:R-:W-:Y:S01]  /*9140*/  FMUL R19, R38, R19 ;  /* 0x0000001326137220 */ /* 0x000fe20000400000 */
[----:B------:R-:W-:Y:S01]  /*9150*/  LOP3.LUT R66, R72, 0xffff0000, RZ, 0xc0, !PT ;  /* 0xffff000048427812 */ /* 0x000fe200078ec0ff */
[C---:B------:R-:W-:Y:S01]  /*9160*/  FMUL R16, R38.reuse, R20 ;  /* 0x0000001426107220 */ /* 0x040fe20000400000 */
[----:B------:R-:W-:Y:S01]  /*9170*/  F2FP.BF16.F32.PACK_AB R110, R13, R12 ;  /* 0x0000000c0d6e723e */ /* 0x000fe200000010ff */
[C---:B------:R-:W-:Y:S01]  /*9180*/  FFMA R19, R41.reuse, R56, R19 ;  /* 0x0000003829137223 */ /* 0x040fe20000000013 */
[C---:B------:R-:W-:Y:S01]  /*9190*/  FMUL R17, R38.reuse, R21 ;  /* 0x0000001526117220 */ /* 0x040fe20000400000 */
[----:B------:R-:W-:Y:S01]  /*91a0*/  FFMA R16, R41, R57, R16 ;  /* 0x0000003929107223 */ /* 0x000fe20000000010 */
[----:B------:R-:W-:Y:S01]  /*91b0*/  SHF.L.U32 R67, R73, 0x10, RZ ;  /* 0x0000001049437819 */ /* 0x000fe200000006ff */
[C---:B------:R-:W-:Y:S01]  /*91c0*/  FMUL R18, R38.reuse, R22 ;  /* 0x0000001626127220 */ /* 0x040fe20000400000 */
[----:B------:R-:W-:Y:S01]  /*91d0*/  F2FP.BF16.F32.PACK_AB R111, R19, R14 ;  /* 0x0000000e136f723e */ /* 0x000fe200000010ff */
[C---:B------:R-:W-:Y:S01]  /*91e0*/  FFMA R17, R41.reuse, R58, R17 ;  /* 0x0000003a29117223 */ /* 0x040fe20000000011 */
[C---:B------:R-:W-:Y:S01]  /*91f0*/  FMUL R23, R38.reuse, R23 ;  /* 0x0000001726177220 */ /* 0x040fe20000400000 */
        /* <DEDUP_REMOVED lines=12> */
[C---:B------:R-:W-:Y:S01]  /*92c0*/  FMUL R27, R38.reuse, R27 ;  /* 0x0000001b261b7220 */ /* 0x040fe20000400000 */
[C---:B------:R-:W-:Y:S01]  /*92d0*/  FMUL R24, R38.reuse, R28 ;  /* 0x0000001c26187220 */ /* 0x040fe20000400000 */
[C---:B------:R-:W-:Y:S01]  /*92e0*/  FMUL R25, R38.reuse, R29 ;  /* 0x0000001d26197220 */ /* 0x040fe20000400000 */
[C---:B------:R-:W-:Y:S01]  /*92f0*/  FFMA R22, R41.reuse, R63, R22 ;  /* 0x0000003f29167223 */ /* 0x040fe20000000016 */
[C---:B------:R-:W-:Y:S01]  /*9300*/  FMUL R26, R38.reuse, R30 ;  /* 0x0000001e261a7220 */ /* 0x040fe20000400000 */
[C---:B------:R-:W-:Y:S01]  /*9310*/  FFMA R27, R41.reuse, R64, R27 ;  /* 0x00000040291b7223 */ /* 0x040fe2000000001b */
[----:B------:R-:W-:Y:S01]  /*9320*/  FMUL R31, R38, R31 ;  /* 0x0000001f261f7220 */ /* 0x000fe20000400000 */
[C---:B------:R-:W-:Y:S01]  /*9330*/  FFMA R24, R41.reuse, R65, R24 ;  /* 0x0000004129187223 */ /* 0x040fe20000000018 */
[----:B------:R-:W-:Y:S01]  /*9340*/  LOP3.LUT R70, R74, 0xffff0000, RZ, 0xc0, !PT ;  /* 0xffff00004a467812 */ /* 0x000fe200078ec0ff */
[C---:B------:R-:W-:Y:S01]  /*9350*/  FMUL R28, R38.reuse, R32 ;  /* 0x00000020261c7220 */ /* 0x040fe20000400000 */
[----:B------:R-:W-:Y:S01]  /*9360*/  FFMA R25, R41, R66, R25 ;  /* 0x0000004229197223 */ /* 0x000fe20000000019 */
[----:B------:R-:W-:Y:S01]  /*9370*/  SHF.L.U32 R71, R75, 0x10, RZ ;  /* 0x000000104b477819 */ /* 0x000fe200000006ff */
[C---:B------:R-:W-:Y:S01]  /*9380*/  FMUL R29, R38.reuse, R33 ;  /* 0x00000021261d7220 */ /* 0x040fe20000400000 */
[----:B------:R-:W-:Y:S01]  /*9390*/  FFMA R26, R41, R67, R26 ;  /* 0x00000043291a7223 */ /* 0x000fe2000000001a */
[----:B------:R-:W-:Y:S01]  /*93a0*/  LOP3.LUT R72, R75, 0xffff0000, RZ, 0xc0, !PT ;  /* 0xffff00004b487812 */ /* 0x000fe200078ec0ff */
        /* <DEDUP_REMOVED lines=33> */
.L_x_129:
[----:B------:R-:W-:Y:S05]  /*95c0*/  BSYNC.RECONVERGENT B0 ;  /* 0x0000000000007941 */ /* 0x000fea0003800200 */
.L_x_128:
[----:B------:R-:W-:Y:S01]  /*95d0*/  BAR.SYNC.DEFER_BLOCKING 0x1, 0x80 ;  /* 0x0042000000007b1d */ /* 0x000fe20000010000 */
[----:B------:R-:W-:Y:S01]  /*95e0*/  UISETP.NE.AND UP0, UPT, UR52, -0x4, UPT ;  /* 0xfffffffc3400788c */ /* 0x000fe2000bf05270 */
[----:B------:R-:W-:Y:S08]  /*95f0*/  IADD3 R0, PT, PT, R36, 0x1, RZ ;  /* 0x0000000124007810 */ /* 0x000ff00007ffe0ff */
[----:B------:R-:W-:Y:S05]  /*9600*/  BRA.U !UP0, `(.L_x_130) ;  /* 0x0000000108287547 */ /* 0x000fea000b800000 */
[----:B------:R-:W-:Y:S01]  /*9610*/  ISETP.NE.AND P0, PT, R96, RZ, PT ;  /* 0x000000ff6000720c */ /* 0x000fe20003f05270 */
[----:B------:R-:W-:Y:S01]  /*9620*/  IMAD.U32 R3, RZ, RZ, UR46 ;  /* 0x0000002eff037e24 */ /* 0x000fe2000f8e00ff */
[----:B------:R-:W-:Y:S01]  /*9630*/  UIADD3 UR4, UPT, UPT, UR46, 0x1, URZ ;  /* 0x000000012e047890 */ /* 0x000fe2000fffe0ff */
[----:B------:R-:W-:Y:S03]  /*9640*/  IMAD.U32 R2, RZ, RZ, UR47 ;  /* 0x0000002fff027e24 */ /* 0x000fe6000f8e00ff */
[----:B------:R-:W-:Y:S04]  /*9650*/  UISETP.NE.AND UP0, UPT, UR4, 0x4, UPT ;  /* 0x000000040400788c */ /* 0x000fe8000bf05270 */
[----:B------:R-:W-:Y:S03]  /*9660*/  USEL UR46, UR4, URZ, UP0 ;  /* 0x000000ff042e7287 */ /* 0x000fe60008000000 */
[----:B------:R-:W-:Y:S05]  /*9670*/  @P0 LEA R3, R3, UR44, 0x3 ;  /* 0x0000002c03030c11 */ /* 0x000fea000f8e18ff */
[----:B------:R-:W-:Y:S05]  /*9680*/  @P0 VIADD R3, R3, 0x40 ;  /* 0x0000004003030836 */ /* 0x000fea0000000000 */
[----:B------:R-:W-:Y:S04]  /*9690*/  @P0 PRMT R2, R2, 0x654, R3 ;  /* 0x0000065402020816 */ /* 0x000fe80000000003 */
[----:B------:R2:W-:Y:S03]  /*96a0*/  @P0 SYNCS.ARRIVE.TRANS64.RED.A1T0 RZ, [R2+URZ], RZ ;  /* 0x000000ff02ff09a7 */ /* 0x0005e600081004ff */
.L_x_130:
[----:B------:R-:W-:Y:S01]  /*96b0*/  R2UR UR4, R83 ;  /* 0x00000000530472ca */ /* 0x000fe200000e0000 */
[----:B------:R-:W-:Y:S01]  /*96c0*/  UISETP.NE.AND UP0, UPT, UR62, URZ, UPT ;  /* 0x000000ff3e00728c */ /* 0x000fe2000bf05270 */
[----:B------:R-:W-:Y:S01]  /*96d0*/  ISETP.NE.AND P0, PT, R87, 0x2, PT ;  /* 0x000000025700780c */ /* 0x000fe20003f05270 */
[----:B------:R-:W-:Y:S01]  /*96e0*/  UIADD3 UR24, UPT, UPT, UR38, UR63, URZ ;  /* 0x0000003f26187290 */ /* 0x000fe2000fffe0ff */
[----:B------:R-:W-:Y:S01]  /*96f0*/  ISETP.NE.AND P1, PT, R0, 0x4, PT ;  /* 0x000000040000780c */ /* 0x000fe20003f25270 */
[----:B------:R-:W-:Y:S01]  /*9700*/  UIADD3 UR52, UPT, UPT, UR52, 0x4, URZ ;  /* 0x0000000434347890 */ /* 0x000fe2000fffe0ff */
[----:B------:R-:W-:Y:S01]  /*9710*/  SEL R3, RZ, 0x1, P0 ;  /* 0x00000001ff037807 */ /* 0x000fe20000000000 */
[----:B------:R-:W-:Y:S01]  /*9720*/  UMOV UR36, UR61 ;  /* 0x0000003d00247c82 */ /* 0x000fe20008000000 */
[----:B--2---:R-:W-:Y:S02]  /*9730*/  SEL R2, RZ, 0x1, P1 ;  /* 0x00000001ff027807 */ /* 0x004fe40000800000 */
[----:B------:R-:W-:Y:S02]  /*9740*/  LOP3.LUT R88, R88, R3, RZ, 0x3c, !PT ;  /* 0x0000000358587212 */ /* 0x000fe400078e3cff */
[----:B------:R-:W-:Y:S01]  /*9750*/  LOP3.LUT R89, R89, R2, RZ, 0x3c, !PT ;  /* 0x0000000259597212 */ /* 0x000fe200078e3cff */
[----:B------:R-:W-:Y:S01]  /*9760*/  UIADD3 UR28, UPT, UPT, UR37, UR4, URZ ;  /* 0x00000004251c7290 */ /* 0x000fe2000fffe0ff */
[----:B------:R-:W-:Y:S02]  /*9770*/  SEL R87, R87, RZ, P0 ;  /* 0x000000ff57577207 */ /* 0x000fe40000000000 */
[----:B------:R-:W-:Y:S01]  /*9780*/  SEL R36, R0, RZ, P1 ;  /* 0x000000ff00247207 */ /* 0x000fe20000800000 */
[----:B------:R-:W-:Y:S08]  /*9790*/  BRA.U UP0, `(.L_x_131) ;  /* 0xffffffbd00907547 */ /* 0x000ff0000b83ffff */
[----:B------:R-:W-:-:S13]  /*97a0*/  R2UR UR4, R84 ;  /* 0x00000000540472ca */ /* 0x000fda00000e0000 */
[----:B------:R-:W-:-:S09]  /*97b0*/  UISETP.NE.AND UP0, UPT, UR4, URZ, UPT ;  /* 0x000000ff0400728c */ /* 0x000fd2000bf05270 */
[----:B------:R-:W-:Y:S05]  /*97c0*/  BRA.U !UP0, `(.L_x_132) ;  /* 0x0000000108487547 */ /* 0x000fea000b800000 */
[----:B------:R-:W2:Y:S02]  /*97d0*/  LDCU.64 UR4, c[0x0][0x890] ;  /* 0x00011200ff0477ac */ /* 0x000ea40008000a00 */
[----:B--2---:R-:W-:-:S04]  /*97e0*/  UISETP.NE.U32.AND UP0, UPT, UR4, URZ, UPT ;  /* 0x000000ff0400728c */ /* 0x004fc8000bf05070 */
[----:B------:R-:W-:-:S09]  /*97f0*/  UISETP.NE.AND.EX UP0, UPT, UR5, URZ, UPT, UP0 ;  /* 0x000000ff0500728c */ /* 0x000fd2000bf05300 */
[----:B------:R-:W-:Y:S05]  /*9800*/  BRA.U UP0, `(.L_x_133) ;  /* 0x00000001000c7547 */ /* 0x000fea000b800000 */
[----:B------:R-:W-:-:S13]  /*9810*/  FSETP.NEU.AND P0, PT, R41, RZ, PT ;  /* 0x000000ff2900720b */ /* 0x000fda0003f0d000 */
[----:B------:R-:W-:Y:S05]  /*9820*/  @!P0 EXIT ;  /* 0x000000000000894d */ /* 0x000fea0003800000 */
[----:B------:R-:W-:Y:S05]  /*9830*/  BRA `(.L_x_132) ;  /* 0x00000000002c7947 */ /* 0x000fea0003800000 */
.L_x_133:
[----:B------:R-:W-:Y:S01]  /*9840*/  ISETP.NE.AND P0, PT, R86, RZ, PT ;  /* 0x000000ff5600720c */ /* 0x000fe20003f05270 */
[----:B------:R-:W-:-:S12]  /*9850*/  BSSY.RECONVERGENT B0, `(.L_x_132) ;  /* 0x0000009000007945 */ /* 0x000fd80003800200 */
[----:B------:R-:W-:Y:S05]  /*9860*/  @P0 BRA `(.L_x_134) ;  /* 0x0000000000140947 */ /* 0x000fea0003800000 */
[----:B------:R-:W2:Y:S02]  /*9870*/  LDCU.64 UR4, c[0x0][0x888] ;  /* 0x00011100ff0477ac */ /* 0x000ea40008000a00 */
[----:B--2---:R-:W-:-:S04]  /*9880*/  ISETP.NE.U32.AND P0, PT, RZ, UR4, PT ;  /* 0x00000004ff007c0c */ /* 0x004fc8000bf05070 */
[----:B------:R-:W-:-:S13]  /*9890*/  ISETP.NE.AND.EX P0, PT, RZ, UR5, PT, P0 ;  /* 0x00000005ff007c0c */ /* 0x000fda000bf05300 */
[----:B------:R-:W-:Y:S05]  /*98a0*/  @!P0 EXIT ;  /* 0x000000000000894d */ /* 0x000fea0003800000 */
[----:B------:R-:W-:Y:S05]  /*98b0*/  BRA `(.L_x_135) ;  /* 0x0000000000087947 */ /* 0x000fea0003800000 */
.L_x_134:
[----:B------:R-:W-:-:S13]  /*98c0*/  FSETP.NEU.AND P0, PT, R41, RZ, PT ;  /* 0x000000ff2900720b */ /* 0x000fda0003f0d000 */
[----:B------:R-:W-:Y:S05]  /*98d0*/  @!P0 EXIT ;  /* 0x000000000000894d */ /* 0x000fea0003800000 */
.L_x_135:
[----:B------:R-:W-:Y:S05]  /*98e0*/  BSYNC.RECONVERGENT B0 ;  /* 0x0000000000007941 */ /* 0x000fea0003800200 */
.L_x_132:
[----:B------:R-:W-:Y:S01]  /*98f0*/  ULEA UR4, UR46, UR44, 0x3 ;  /* 0x0000002c2e047291 */ /* 0x000fe2000f8e18ff */
[----:B------:R-:W-:-:S04]  /*9900*/  DEPBAR.LE SB0, 0x0 ;  /* 0x000080000000791a */ /* 0x000fc80000000000 */
[----:B------:R-:W-:-:S04]  /*9910*/  UIADD3 UR4, UPT, UPT, UR4, 0x40, URZ ;  /* 0x0000004004047890 */ /* 0x000fc8000fffe0ff */
[----:B------:R-:W-:-:S09]  /*9920*/  UPRMT UR4, UR47, 0x654, UR4 ;  /* 0x000006542f047896 */ /* 0x000fd20008000004 */
[----:B------:R-:W-:Y:S01]  /*9930*/  SYNCS.ARRIVE.TRANS64.RED.A1T0 RZ, [UR4], RZ ;  /* 0x000000ffffff79a7 */ /* 0x000fe20008100404 */
[----:B------:R-:W-:Y:S05]  /*9940*/  EXIT ;  /* 0x000000000000794d */ /* 0x000fea0003800000 */
.L_x_24:
[----:B---3--:R3:W4:Y:S02]  /*9950*/  SYNCS.PHASECHK.TRANS64.TRYWAIT P0, [R3+URZ+0xe0], R2 ;  /* 0x0000e002030075a7 */ /* 0x00872400080011ff */
[----:B----4-:R-:W-:Y:S05]  /*9960*/  @!P0 NANOSLEEP.SYNCS 0x989680 ;  /* 0x009896800000895d */ /* 0x010fea0003900000 */
[----:B------:R-:W4:Y:S02]  /*9970*/  @!P0 SYNCS.PHASECHK.TRANS64 P0, [R3+URZ+0xe0], R2 ;  /* 0x0000e002030085a7 */ /* 0x000f2400080010ff */
[----:B----4-:R-:W-:Y:S05]  /*9980*/  @!P0 BRA `(.L_x_24) ;  /* 0xfffffffc00f08947 */ /* 0x010fea000383ffff */
[----:B------:R-:W-:Y:S05]  /*9990*/  BRA `(.L_x_136) ;  /* 0xffffff7c00f87947 */ /* 0x000fea000383ffff */
.L_x_27:
[----:B--2---:R-:W-:-:S07]  /*99a0*/  MOV R0, UR33 ;  /* 0x0000002100007c02 */ /* 0x004fce0008000f00 */
.L_x_137:
[----:B--2---:R2:W3:Y:S02]  /*99b0*/  SYNCS.PHASECHK.TRANS64.TRYWAIT P0, [R0+URZ+0x10], R3 ;  /* 0x00001003000075a7 */ /* 0x0044e400080011ff */
[----:B---3--:R-:W-:Y:S05]  /*99c0*/  @!P0 NANOSLEEP.SYNCS 0x989680 ;  /* 0x009896800000895d */ /* 0x008fea0003900000 */
[----:B------:R-:W3:Y:S02]  /*99d0*/  @!P0 SYNCS.PHASECHK.TRANS64 P0, [R0+URZ+0x10], R3 ;  /* 0x00001003000085a7 */ /* 0x000ee400080010ff */
[----:B---3--:R-:W-:Y:S05]  /*99e0*/  @!P0 BRA `(.L_x_137) ;  /* 0xfffffffc00f08947 */ /* 0x008fea000383ffff */
[----:B------:R-:W-:Y:S05]  /*99f0*/  BRA `(.L_x_26) ;  /* 0xffffff8000407947 */ /* 0x000fea000383ffff */
.L_x_34:
[----:B-1----:R-:W-:-:S07]  /*9a00*/  MOV R0, UR33 ;  /* 0x0000002100007c02 */ /* 0x002fce0008000f00 */
.L_x_138:
[----:B-1----:R1:W2:Y:S02]  /*9a10*/  SYNCS.PHASECHK.TRANS64.TRYWAIT P0, [R0+URZ+0x10], R3 ;  /* 0x00001003000075a7 */ /* 0x0022a400080011ff */
[----:B--2---:R-:W-:Y:S05]  /*9a20*/  @!P0 NANOSLEEP.SYNCS 0x989680 ;  /* 0x009896800000895d */ /* 0x004fea0003900000 */
[----:B------:R-:W2:Y:S02]  /*9a30*/  @!P0 SYNCS.PHASECHK.TRANS64 P0, [R0+URZ+0x10], R3 ;  /* 0x00001003000085a7 */ /* 0x000ea400080010ff */
[----:B--2---:R-:W-:Y:S05]  /*9a40*/  @!P0 BRA `(.L_x_138) ;  /* 0xfffffffc00f08947 */ /* 0x004fea000383ffff */
[----:B------:R-:W-:Y:S05]  /*9a50*/  BRA `(.L_x_33) ;  /* 0xffffff8400307947 */ /* 0x000fea000383ffff */
.L_x_39:
[----:B-1----:R1:W2:Y:S02]  /*9a60*/  SYNCS.PHASECHK.TRANS64.TRYWAIT P0, [R3+URZ+0x70], R0 ;  /* 0x00007000030075a7 */ /* 0x0022a400080011ff */
[----:B--2---:R-:W-:Y:S05]  /*9a70*/  @!P0 NANOSLEEP.SYNCS 0x989680 ;  /* 0x009896800000895d */ /* 0x004fea0003900000 */
[----:B------:R-:W2:Y:S02]  /*9a80*/  @!P0 SYNCS.PHASECHK.TRANS64 P0, [R3+URZ+0x70], R0 ;  /* 0x00007000030085a7 */ /* 0x000ea400080010ff */
[----:B--2---:R-:W-:Y:S05]  /*9a90*/  @!P0 BRA `(.L_x_39) ;  /* 0xfffffffc00f08947 */ /* 0x004fea000383ffff */
[----:B------:R-:W-:Y:S05]  /*9aa0*/  BRA `(.L_x_139) ;  /* 0xffffff8800007947 */ /* 0x000fea000383ffff */
.L_x_43:
[----:B-1----:R-:W-:-:S07]  /*9ab0*/  MOV R0, UR4 ;  /* 0x0000000400007c02 */ /* 0x002fce0008000f00 */
.L_x_140:
[----:B-1----:R1:W2:Y:S02]  /*9ac0*/  SYNCS.PHASECHK.TRANS64.TRYWAIT P0, [R0+URZ], R3 ;  /* 0x00000003000075a7 */ /* 0x0022a400080011ff */
[----:B--2---:R-:W-:Y:S05]  /*9ad0*/  @!P0 NANOSLEEP.SYNCS 0x989680 ;  /* 0x009896800000895d */ /* 0x004fea0003900000 */
[----:B------:R-:W2:Y:S02]  /*9ae0*/  @!P0 SYNCS.PHASECHK.TRANS64 P0, [R0+URZ], R3 ;  /* 0x00000003000085a7 */ /* 0x000ea400080010ff */
[----:B--2---:R-:W-:Y:S05]  /*9af0*/  @!P0 BRA `(.L_x_140) ;  /* 0xfffffffc00f08947 */ /* 0x004fea000383ffff */
[----:B------:R-:W-:Y:S05]  /*9b00*/  BRA `(.L_x_141) ;  /* 0xffffff8c00a87947 */ /* 0x000fea000383ffff */
.L_x_46:
[----:B--2---:R2:W3:Y:S02]  /*9b10*/  SYNCS.PHASECHK.TRANS64.TRYWAIT P0, [R2+URZ+0xd0], R5 ;  /* 0x0000d005020075a7 */ /* 0x0044e400080011ff */
[----:B---3--:R-:W-:Y:S05]  /*9b20*/  @!P0 NANOSLEEP.SYNCS 0x989680 ;  /* 0x009896800000895d */ /* 0x008fea0003900000 */
[----:B------:R-:W3:Y:S02]  /*9b30*/  @!P0 SYNCS.PHASECHK.TRANS64 P0, [R2+URZ+0xd0], R5 ;  /* 0x0000d005020085a7 */ /* 0x000ee400080010ff */
[----:B---3--:R-:W-:Y:S05]  /*9b40*/  @!P0 BRA `(.L_x_46) ;  /* 0xfffffffc00f08947 */ /* 0x008fea000383ffff */
[----:B------:R-:W-:Y:S05]  /*9b50*/  BRA `(.L_x_142) ;  /* 0xffffff9000047947 */ /* 0x000fea000383ffff */
.L_x_47:
[----:B------:R-:W-:-:S07]  /*9b60*/  MOV R2, UR4 ;  /* 0x0000000400027c02 */ /* 0x000fce0008000f00 */
.L_x_143:
[----:B--2---:R2:W3:Y:S02]  /*9b70*/  SYNCS.PHASECHK.TRANS64.TRYWAIT P0, [R2+URZ+0x80], R5 ;  /* 0x00008005020075a7 */ /* 0x0044e400080011ff */
[----:B---3--:R-:W-:Y:S05]  /*9b80*/  @!P0 NANOSLEEP.SYNCS 0x989680 ;  /* 0x009896800000895d */ /* 0x008fea0003900000 */
[----:B------:R-:W3:Y:S02]  /*9b90*/  @!P0 SYNCS.PHASECHK.TRANS64 P0, [R2+URZ+0x80], R5 ;  /* 0x00008005020085a7 */ /* 0x000ee400080010ff */
[----:B---3--:R-:W-:Y:S05]  /*9ba0*/  @!P0 BRA `(.L_x_143) ;  /* 0xfffffffc00f08947 */ /* 0x008fea000383ffff */
[----:B------:R-:W-:Y:S05]  /*9bb0*/  BRA `(.L_x_144) ;  /* 0xffffff9000147947 */ /* 0x000fea000383ffff */
.L_x_48:
[----:B--2---:R2:W3:Y:S02]  /*9bc0*/  SYNCS.PHASECHK.TRANS64.TRYWAIT P1, [R2+URZ+0x70], R5 ;  /* 0x00007005020075a7 */ /* 0x0044e400080211ff */
[----:B---3--:R-:W-:Y:S05]  /*9bd0*/  @!P1 NANOSLEEP.SYNCS 0x989680 ;  /* 0x009896800000995d */ /* 0x008fea0003900000 */
[----:B------:R-:W3:Y:S02]  /*9be0*/  @!P1 SYNCS.PHASECHK.TRANS64 P1, [R2+URZ+0x70], R5 ;  /* 0x00007005020095a7 */ /* 0x000ee400080210ff */
[----:B---3--:R-:W-:Y:S05]  /*9bf0*/  @!P1 BRA `(.L_x_48) ;  /* 0xfffffffc00f09947 */ /* 0x008fea000383ffff */
[----:B------:R-:W-:Y:S05]  /*9c00*/  BRA `(.L_x_145) ;  /* 0xffffff9000447947 */ /* 0x000fea000383ffff */
.L_x_51:
[----:B------:R-:W-:-:S07]  /*9c10*/  MOV R0, UR4 ;  /* 0x0000000400007c02 */ /* 0x000fce0008000f00 */
.L_x_146:
[----:B--2---:R2:W3:Y:S02]  /*9c20*/  SYNCS.PHASECHK.TRANS64.TRYWAIT P0, [R0+URZ+0x80], R3 ;  /* 0x00008003000075a7 */ /* 0x0044e400080011ff */
[----:B---3--:R-:W-:Y:S05]  /*9c30*/  @!P0 NANOSLEEP.SYNCS 0x989680 ;  /* 0x009896800000895d */ /* 0x008fea0003900000 */
[----:B------:R-:W3:Y:S02]  /*9c40*/  @!P0 SYNCS.PHASECHK.TRANS64 P0, [R0+URZ+0x80], R3 ;  /* 0x00008003000085a7 */ /* 0x000ee400080010ff */
[----:B---3--:R-:W-:Y:S05]  /*9c50*/  @!P0 BRA `(.L_x_146) ;  /* 0xfffffffc00f08947 */ /* 0x008fea000383ffff */
[----:B------:R-:W-:Y:S05]  /*9c60*/  BRA `(.L_x_50) ;  /* 0xffffff9000987947 */ /* 0x000fea000383ffff */
.L_x_58:
[----:B-1----:R1:W2:Y:S02]  /*9c70*/  SYNCS.PHASECHK.TRANS64.TRYWAIT P1, [R0+URZ+0x70], R5 ;  /* 0x00007005000075a7 */ /* 0x0022a400080211ff */
[----:B--2---:R-:W-:Y:S05]  /*9c80*/  @!P1 NANOSLEEP.SYNCS 0x989680 ;  /* 0x009896800000995d */ /* 0x004fea0003900000 */
[----:B------:R-:W2:Y:S02]  /*9c90*/  @!P1 SYNCS.PHASECHK.TRANS64 P1, [R0+URZ+0x70], R5 ;  /* 0x00007005000095a7 */ /* 0x000ea400080210ff */
[----:B--2---:R-:W-:Y:S05]  /*9ca0*/  @!P1 BRA `(.L_x_58) ;  /* 0xfffffffc00f09947 */ /* 0x004fea000383ffff */
[----:B------:R-:W-:Y:S05]  /*9cb0*/  BRA `(.L_x_147) ;  /* 0xffffff98002c7947 */ /* 0x000fea000383ffff */
.L_x_59:
[----:B------:R-:W-:-:S07]  /*9cc0*/  MOV R3, UR46 ;  /* 0x0000002e00037c02 */ /* 0x000fce0008000f00 */
.L_x_148:
[----:B-1----:R1:W2:Y:S02]  /*9cd0*/  SYNCS.PHASECHK.TRANS64.TRYWAIT P0, [R3+URZ+0xb0], R0 ;  /* 0x0000b000030075a7 */ /* 0x0022a400080011ff */
[----:B--2---:R-:W-:Y:S05]  /*9ce0*/  @!P0 NANOSLEEP.SYNCS 0x989680 ;  /* 0x009896800000895d */ /* 0x004fea0003900000 */
[----:B------:R-:W2:Y:S02]  /*9cf0*/  @!P0 SYNCS.PHASECHK.TRANS64 P0, [R3+URZ+0xb0], R0 ;  /* 0x0000b000030085a7 */ /* 0x000ea400080010ff */
[----:B--2---:R-:W-:Y:S05]  /*9d00*/  @!P0 BRA `(.L_x_148) ;  /* 0xfffffffc00f08947 */ /* 0x004fea000383ffff */
[----:B------:R-:W-:Y:S05]  /*9d10*/  BRA `(.L_x_149) ;  /* 0xffffff98007c7947 */ /* 0x000fea000383ffff */
.L_x_62:
[----:B------:R-:W-:Y:S07]  /*9d20*/  MOV R0, UR7 ;  /* 0x0000000700007c02 */ /* 0x000fee0008000f00 */
.L_x_150:
[----:B-1----:R1:W2:Y:S02]  /*9d30*/  SYNCS.PHASECHK.TRANS64.TRYWAIT P0, [R0+URZ], R3 ;  /* 0x00000003000075a7 */ /* 0x0022a400080011ff */
[----:B--2---:R-:W-:Y:S05]  /*9d40*/  @!P0 NANOSLEEP.SYNCS 0x989680 ;  /* 0x009896800000895d */ /* 0x004fea0003900000 */
[----:B------:R-:W2:Y:S02]  /*9d50*/  @!P0 SYNCS.PHASECHK.TRANS64 P0, [R0+URZ], R3 ;  /* 0x00000003000085a7 */ /* 0x000ea400080010ff */
[----:B--2---:R-:W-:Y:S05]  /*9d60*/  @!P0 BRA `(.L_x_150) ;  /* 0xfffffffc00f08947 */ /* 0x004fea000383ffff */
[----:B------:R-:W-:Y:S05]  /*9d70*/  BRA `(.L_x_61) ;  /* 0xffffff9800987947 */ /* 0x000fea000383ffff */
.L_x_65:
[----:B------:R-:W-:-:S07]  /*9d80*/  MOV R0, UR4 ;  /* 0x0000000400007c02 */ /* 0x000fce0008000f00 */
.L_x_151:
[----:B--2---:R2:W4:Y:S02]  /*9d90*/  SYNCS.PHASECHK.TRANS64.TRYWAIT P0, [R0+URZ], R3 ;  /* 0x00000003000075a7 */ /* 0x00452400080011ff */
[----:B----4-:R-:W-:Y:S05]  /*9da0*/  @!P0 NANOSLEEP.SYNCS 0x989680 ;  /* 0x009896800000895d */ /* 0x010fea0003900000 */
[----:B------:R-:W4:Y:S02]  /*9db0*/  @!P0 SYNCS.PHASECHK.TRANS64 P0, [R0+URZ], R3 ;  /* 0x00000003000085a7 */ /* 0x000f2400080010ff */
[----:B----4-:R-:W-:Y:S05]  /*9dc0*/  @!P0 BRA `(.L_x_151) ;  /* 0xfffffffc00f08947 */ /* 0x010fea000383ffff */
[----:B------:R-:W-:Y:S05]  /*9dd0*/  BRA `(.L_x_152) ;  /* 0xffffff9c00c47947 */ /* 0x000fea000383ffff */
.L_x_66:
[----:B------:R-:W-:-:S07]  /*9de0*/  MOV R0, UR5 ;  /* 0x0000000500007c02 */ /* 0x000fce0008000f00 */
.L_x_153:
[----:B-1----:R1:W2:Y:S02]  /*9df0*/  SYNCS.PHASECHK.TRANS64.TRYWAIT P0, [R0+URZ], R3 ;  /* 0x00000003000075a7 */ /* 0x0022a400080011ff */
[----:B--2---:R-:W-:Y:S05]  /*9e00*/  @!P0 NANOSLEEP.SYNCS 0x989680 ;  /* 0x009896800000895d */ /* 0x004fea0003900000 */
[----:B------:R-:W2:Y:S02]  /*9e10*/  @!P0 SYNCS.PHASECHK.TRANS64 P0, [R0+URZ], R3 ;  /* 0x00000003000085a7 */ /* 0x000ea400080010ff */
[----:B--2---:R-:W-:Y:S05]  /*9e20*/  @!P0 BRA `(.L_x_153) ;  /* 0xfffffffc00f08947 */ /* 0x004fea000383ffff */
[----:B------:R-:W-:Y:S05]  /*9e30*/  BRA `(.L_x_154) ;  /* 0xffffff9c00d07947 */ /* 0x000fea000383ffff */
.L_x_67:
[----:B------:R-:W-:-:S07]  /*9e40*/  MOV R0, UR5 ;  /* 0x0000000500007c02 */ /* 0x000fce0008000f00 */
.L_x_155:
[----:B-1----:R1:W2:Y:S02]  /*9e50*/  SYNCS.PHASECHK.TRANS64.TRYWAIT P0, [R0+URZ], R3 ;  /* 0x00000003000075a7 */ /* 0x0022a400080011ff */
[----:B--2---:R-:W-:Y:S05]  /*9e60*/  @!P0 NANOSLEEP.SYNCS 0x989680 ;  /* 0x009896800000895d */ /* 0x004fea0003900000 */
[----:B------:R-:W2:Y:S02]  /*9e70*/  @!P0 SYNCS.PHASECHK.TRANS64 P0, [R0+URZ], R3 ;  /* 0x00000003000085a7 */ /* 0x000ea400080010ff */
[----:B--2---:R-:W-:Y:S05]  /*9e80*/  @!P0 BRA `(.L_x_155) ;  /* 0xfffffffc00f08947 */ /* 0x004fea000383ffff */
[----:B------:R-:W-:Y:S05]  /*9e90*/  BRA `(.L_x_156) ;  /* 0xffffff9c00dc7947 */ /* 0x000fea000383ffff */
.L_x_68:
[----:B------:R-:W-:-:S07]  /*9ea0*/  MOV R0, UR4 ;  /* 0x0000000400007c02 */ /* 0x000fce0008000f00 */
.L_x_157:
[----:B-1----:R1:W2:Y:S02]  /*9eb0*/  SYNCS.PHASECHK.TRANS64.TRYWAIT P0, [R0+URZ], R3 ;  /* 0x00000003000075a7 */ /* 0x0022a400080011ff */
[----:B--2---:R-:W-:Y:S05]  /*9ec0*/  @!P0 NANOSLEEP.SYNCS 0x989680 ;  /* 0x009896800000895d */ /* 0x004fea0003900000 */
[----:B------:R-:W2:Y:S02]  /*9ed0*/  @!P0 SYNCS.PHASECHK.TRANS64 P0, [R0+URZ], R3 ;  /* 0x00000003000085a7 */ /* 0x000ea400080010ff */
[----:B--2---:R-:W-:Y:S05]  /*9ee0*/  @!P0 BRA `(.L_x_157) ;  /* 0xfffffffc00f08947 */ /* 0x004fea000383ffff */
[----:B------:R-:W-:Y:S05]  /*9ef0*/  BRA `(.L_x_158) ;  /* 0xffffff9c00e87947 */ /* 0x000fea000383ffff */
.L_x_73:
[----:B--2---:R2:W3:Y:S02]  /*9f00*/  SYNCS.PHASECHK.TRANS64.TRYWAIT P0, [R8+URZ+0x70], R5 ;  /* 0x00007005080075a7 */ /* 0x0044e400080011ff */
[----:B---3--:R-:W-:Y:S05]  /*9f10*/  @!P0 NANOSLEEP.SYNCS 0x989680 ;  /* 0x009896800000895d */ /* 0x008fea0003900000 */
[----:B------:R-:W3:Y:S02]  /*9f20*/  @!P0 SYNCS.PHASECHK.TRANS64 P0, [R8+URZ+0x70], R5 ;  /* 0x00007005080085a7 */ /* 0x000ee400080010ff */
[----:B---3--:R-:W-:Y:S05]  /*9f30*/  @!P0 BRA `(.L_x_73) ;  /* 0xfffffffc00f08947 */ /* 0x008fea000383ffff */
[----:B------:R-:W-:Y:S05]  /*9f40*/  BRA `(.L_x_159) ;  /* 0xffffffa4001c7947 */ /* 0x000fea000383ffff */
.L_x_76:
[----:B------:R-:W-:Y:S07]  /*9f50*/  MOV R0, UR21 ;  /* 0x0000001500007c02 */ /* 0x000fee0008000f00 */
.L_x_160:
[----:B--2---:R2:W3:Y:S02]  /*9f60*/  SYNCS.PHASECHK.TRANS64.TRYWAIT P1, [R0+URZ+0x68], R5 ;  /* 0x00006805000075a7 */ /* 0x0044e400080211ff */
[----:B---3--:R-:W-:Y:S05]  /*9f70*/  @!P1 NANOSLEEP.SYNCS 0x989680 ;  /* 0x009896800000995d */ /* 0x008fea0003900000 */
[----:B------:R-:W3:Y:S02]  /*9f80*/  @!P1 SYNCS.PHASECHK.TRANS64 P1, [R0+URZ+0x68], R5 ;  /* 0x00006805000095a7 */ /* 0x000ee400080210ff */
[----:B---3--:R-:W-:Y:S05]  /*9f90*/  @!P1 BRA `(.L_x_160) ;  /* 0xfffffffc00f09947 */ /* 0x008fea000383ffff */
[----:B------:R-:W-:Y:S05]  /*9fa0*/  BRA `(.L_x_75) ;  /* 0xffffffa800987947 */ /* 0x000fea000383ffff */
.L_x_79:
[----:B--2---:R-:W-:Y:S07]  /*9fb0*/  MOV R5, UR21 ;  /* 0x0000001500057c02 */ /* 0x004fee0008000f00 */
.L_x_161:
[----:B--2---:R2:W3:Y:S02]  /*9fc0*/  SYNCS.PHASECHK.TRANS64.TRYWAIT P0, [R5+URZ+0x40], R4 ;  /* 0x00004004050075a7 */ /* 0x0044e400080011ff */
[----:B---3--:R-:W-:Y:S05]  /*9fd0*/  @!P0 NANOSLEEP.SYNCS 0x989680 ;  /* 0x009896800000895d */ /* 0x008fea0003900000 */
[----:B------:R-:W3:Y:S02]  /*9fe0*/  @!P0 SYNCS.PHASECHK.TRANS64 P0, [R5+URZ+0x40], R4 ;  /* 0x00004004050085a7 */ /* 0x000ee400080010ff */
[----:B---3--:R-:W-:Y:S05]  /*9ff0*/  @!P0 BRA `(.L_x_161) ;  /* 0xfffffffc00f08947 */ /* 0x008fea000383ffff */
[----:B------:R-:W-:Y:S05]  /*a000*/  BRA `(.L_x_162) ;  /* 0xffffffa800f07947 */ /* 0x000fea000383ffff */
.L_x_80:
[----:B------:R-:W-:Y:S07]  /*a010*/  MOV R5, UR21 ;  /* 0x0000001500057c02 */ /* 0x000fee0008000f00 */
.L_x_163:
[----:B--2---:R2:W3:Y:S02]  /*a020*/  SYNCS.PHASECHK.TRANS64.TRYWAIT P0, [R5+URZ+0x48], R4 ;  /* 0x00004804050075a7 */ /* 0x0044e400080011ff */
[----:B---3--:R-:W-:Y:S05]  /*a030*/  @!P0 NANOSLEEP.SYNCS 0x989680 ;  /* 0x009896800000895d */ /* 0x008fea0003900000 */
[----:B------:R-:W3:Y:S02]  /*a040*/  @!P0 SYNCS.PHASECHK.TRANS64 P0, [R5+URZ+0x48], R4 ;  /* 0x00004804050085a7 */ /* 0x000ee400080010ff */
[----:B---3--:R-:W-:Y:S05]  /*a050*/  @!P0 BRA `(.L_x_163) ;  /* 0xfffffffc00f08947 */ /* 0x008fea000383ffff */
[----:B------:R-:W-:Y:S05]  /*a060*/  BRA `(.L_x_164) ;  /* 0xffffffac002c7947 */ /* 0x000fea000383ffff */
.L_x_81:
[----:B--2---:R-:W-:Y:S07]  /*a070*/  MOV R5, UR21 ;  /* 0x0000001500057c02 */ /* 0x004fee0008000f00 */
.L_x_165:
[----:B--2---:R2:W3:Y:S02]  /*a080*/  SYNCS.PHASECHK.TRANS64.TRYWAIT P0, [R5+URZ+0x50], R4 ;  /* 0x00005004050075a7 */ /* 0x0044e400080011ff */
[----:B---3--:R-:W-:Y:S05]  /*a090*/  @!P0 NANOSLEEP.SYNCS 0x989680 ;  /* 0x009896800000895d */ /* 0x008fea0003900000 */
[----:B------:R-:W3:Y:S02]  /*a0a0*/  @!P0 SYNCS.PHASECHK.TRANS64 P0, [R5+URZ+0x50], R4 ;  /* 0x00005004050085a7 */ /* 0x000ee400080010ff */
[----:B---3--:R-:W-:Y:S05]  /*a0b0*/  @!P0 BRA `(.L_x_165) ;  /* 0xfffffffc00f08947 */ /* 0x008fea000383ffff */
[----:B------:R-:W-:Y:S05]  /*a0c0*/  BRA `(.L_x_166) ;  /* 0xffffffac00747947 */ /* 0x000fea000383ffff */
.L_x_82:
[----:B--2---:R-:W-:Y:S07]  /*a0d0*/  MOV R5, UR21 ;  /* 0x0000001500057c02 */ /* 0x004fee0008000f00 */
.L_x_167:
[----:B--2---:R2:W3:Y:S02]  /*a0e0*/  SYNCS.PHASECHK.TRANS64.TRYWAIT P0, [R5+URZ+0x58], R4 ;  /* 0x00005804050075a7 */ /* 0x0044e400080011ff */
[----:B---3--:R-:W-:Y:S05]  /*a0f0*/  @!P0 NANOSLEEP.SYNCS 0x989680 ;  /* 0x009896800000895d */ /* 0x008fea0003900000 */
[----:B------:R-:W3:Y:S02]  /*a100*/  @!P0 SYNCS.PHASECHK.TRANS64 P0, [R5+URZ+0x58], R4 ;  /* 0x00005804050085a7 */ /* 0x000ee400080010ff */
[----:B---3--:R-:W-:Y:S05]  /*a110*/  @!P0 BRA `(.L_x_167) ;  /* 0xfffffffc00f08947 */ /* 0x008fea000383ffff */
[----:B------:R-:W-:Y:S05]  /*a120*/  BRA `(.L_x_168) ;  /* 0xffffffac00c07947 */ /* 0x000fea000383ffff */
.L_x_84:
[----:B------:R-:W-:-:S07]  /*a130*/  MOV R0, UR21 ;  /* 0x0000001500007c02 */ /* 0x000fce0008000f00 */
.L_x_169:
[----:B--2---:R2:W3:Y:S02]  /*a140*/  SYNCS.PHASECHK.TRANS64.TRYWAIT P0, [R0+URZ+0x40], R3 ;  /* 0x00004003000075a7 */ /* 0x0044e400080011ff */
[----:B---3--:R-:W-:Y:S05]  /*a150*/  @!P0 NANOSLEEP.SYNCS 0x989680 ;  /* 0x009896800000895d */ /* 0x008fea0003900000 */
[----:B------:R-:W3:Y:S02]  /*a160*/  @!P0 SYNCS.PHASECHK.TRANS64 P0, [R0+URZ+0x40], R3 ;  /* 0x00004003000085a7 */ /* 0x000ee400080010ff */
[----:B---3--:R-:W-:Y:S05]  /*a170*/  @!P0 BRA `(.L_x_169) ;  /* 0xfffffffc00f08947 */ /* 0x008fea000383ffff */
[----:B------:R-:W-:Y:S05]  /*a180*/  BRA `(.L_x_170) ;  /* 0xffffffb000347947 */ /* 0x000fea000383ffff */
.L_x_85:
[----:B--2---:R-:W-:-:S07]  /*a190*/  MOV R0, UR21 ;  /* 0x0000001500007c02 */ /* 0x004fce0008000f00 */
.L_x_171:
[----:B--2---:R2:W3:Y:S02]  /*a1a0*/  SYNCS.PHASECHK.TRANS64.TRYWAIT P0, [R0+URZ+0x48], R3 ;  /* 0x00004803000075a7 */ /* 0x0044e400080011ff */
[----:B---3--:R-:W-:Y:S05]  /*a1b0*/  @!P0 NANOSLEEP.SYNCS 0x989680 ;  /* 0x009896800000895d */ /* 0x008fea0003900000 */
[----:B------:R-:W3:Y:S02]  /*a1c0*/  @!P0 SYNCS.PHASECHK.TRANS64 P0, [R0+URZ+0x48], R3 ;  /* 0x00004803000085a7 */ /* 0x000ee400080010ff */
[----:B---3--:R-:W-:Y:S05]  /*a1d0*/  @!P0 BRA `(.L_x_171) ;  /* 0xfffffffc00f08947 */ /* 0x008fea000383ffff */
[----:B------:R-:W-:Y:S05]  /*a1e0*/  BRA `(.L_x_172) ;  /* 0xffffffb000247947 */ /* 0x000fea000383ffff */
.L_x_86:
[----:B--2---:R-:W-:-:S07]  /*a1f0*/  MOV R0, UR21 ;  /* 0x0000001500007c02 */ /* 0x004fce0008000f00 */
.L_x_173:
[----:B--2---:R2:W3:Y:S02]  /*a200*/  SYNCS.PHASECHK.TRANS64.TRYWAIT P0, [R0+URZ+0x50], R3 ;  /* 0x00005003000075a7 */ /* 0x0044e400080011ff */
[----:B---3--:R-:W-:Y:S05]  /*a210*/  @!P0 NANOSLEEP.SYNCS 0x989680 ;  /* 0x009896800000895d */ /* 0x008fea0003900000 */
[----:B------:R-:W3:Y:S02]  /*a220*/  @!P0 SYNCS.PHASECHK.TRANS64 P0, [R0+URZ+0x50], R3 ;  /* 0x00005003000085a7 */ /* 0x000ee400080010ff */
[----:B---3--:R-:W-:Y:S05]  /*a230*/  @!P0 BRA `(.L_x_173) ;  /* 0xfffffffc00f08947 */ /* 0x008fea000383ffff */
[----:B------:R-:W-:Y:S05]  /*a240*/  BRA `(.L_x_174) ;  /* 0xffffffb000147947 */ /* 0x000fea000383ffff */
.L_x_88:
[----:B-1----:R1:W2:Y:S02]  /*a250*/  SYNCS.PHASECHK.TRANS64.TRYWAIT P0, [R3+URZ+0x70], R0 ;  /* 0x00007000030075a7 */ /* 0x0022a400080011ff */
[----:B--2---:R-:W-:Y:S05]  /*a260*/  @!P0 NANOSLEEP.SYNCS 0x989680 ;  /* 0x009896800000895d */ /* 0x004fea0003900000 */
[----:B------:R-:W2:Y:S02]  /*a270*/  @!P0 SYNCS.PHASECHK.TRANS64 P0, [R3+URZ+0x70], R0 ;  /* 0x00007000030085a7 */ /* 0x000ea400080010ff */
[----:B--2---:R-:W-:Y:S05]  /*a280*/  @!P0 BRA `(.L_x_88) ;  /* 0xfffffffc00f08947 */ /* 0x004fea000383ffff */
[----:B------:R-:W-:Y:S05]  /*a290*/  BRA `(.L_x_175) ;  /* 0xffffffb000e47947 */ /* 0x000fea000383ffff */
.L_x_99:
[----:B-1----:R-:W-:Y:S04]  /*a2a0*/  MOV R0, UR44 ;  /* 0x0000002c00007c02 */ /* 0x002fe80008000f00 */
[----:B------:R1:W2:Y:S03]  /*a2b0*/  SYNCS.PHASECHK.TRANS64.TRYWAIT P1, [R0+URZ+0x20], R3 ;  /* 0x00002003000075a7 */ /* 0x0002a600080211ff */
[----:B--2---:R-:W-:Y:S05]  /*a2c0*/  @!P1 NANOSLEEP.SYNCS 0x989680 ;  /* 0x009896800000995d */ /* 0x004fea0003900000 */
[----:B------:R-:W2:Y:S02]  /*a2d0*/  @!P1 SYNCS.PHASECHK.TRANS64 P1, [R0+URZ+0x20], R3 ;  /* 0x00002003000095a7 */ /* 0x000ea400080210ff */
[----:B--2---:R-:W-:Y:S05]  /*a2e0*/  @!P1 BRA `(.L_x_99) ;  /* 0xfffffffc00ec9947 */ /* 0x004fea000383ffff */
[----:B------:R-:W-:Y:S05]  /*a2f0*/  BRA `(.L_x_98) ;  /* 0xffffffc000847947 */ /* 0x000fea000383ffff */
.L_x_101:
[----:B-1----:R1:W4:Y:S02]  /*a300*/  SYNCS.PHASECHK.TRANS64.TRYWAIT P0, [R99+URZ+0x90], R2 ;  /* 0x00009002630075a7 */ /* 0x00232400080011ff */
[----:B----4-:R-:W-:Y:S05]  /*a310*/  @!P0 NANOSLEEP.SYNCS 0x989680 ;  /* 0x009896800000895d */ /* 0x010fea0003900000 */
[----:B------:R-:W4:Y:S02]  /*a320*/  @!P0 SYNCS.PHASECHK.TRANS64 P0, [R99+URZ+0x90], R2 ;  /* 0x00009002630085a7 */ /* 0x000f2400080010ff */
[----:B----4-:R-:W-:Y:S05]  /*a330*/  @!P0 BRA `(.L_x_101) ;  /* 0xfffffffc00f08947 */ /* 0x010fea000383ffff */
[----:B------:R-:W-:Y:S05]  /*a340*/  BRA `(.L_x_100) ;  /* 0xffffffc000b07947 */ /* 0x000fea000383ffff */
.L_x_110:
[----:B--2---:R2:W3:Y:S02]  /*a350*/  SYNCS.PHASECHK.TRANS64.TRYWAIT P0, [R3+URZ+0x20], R0 ;  /* 0x00002000030075a7 */ /* 0x0044e400080011ff */
[----:B---3--:R-:W-:Y:S05]  /*a360*/  @!P0 NANOSLEEP.SYNCS 0x989680 ;  /* 0x009896800000895d */ /* 0x008fea0003900000 */
[----:B------:R-:W3:Y:S02]  /*a370*/  @!P0 SYNCS.PHASECHK.TRANS64 P0, [R3+URZ+0x20], R0 ;  /* 0x00002000030085a7 */ /* 0x000ee400080010ff */
[----:B---3--:R-:W-:Y:S05]  /*a380*/  @!P0 BRA `(.L_x_110) ;  /* 0xfffffffc00f08947 */ /* 0x008fea000383ffff */
[----:B------:R-:W-:Y:S05]  /*a390*/  BRA `(.L_x_109) ;  /* 0xffffffcc00947947 */ /* 0x000fea000383ffff */
.L_x_118:
[----:B--2---:R2:W3:Y:S02]  /*a3a0*/  SYNCS.PHASECHK.TRANS64.TRYWAIT P0, [R102+URZ+0x20], R5 ;  /* 0x00002005660075a7 */ /* 0x0044e400080011ff */
[----:B---3--:R-:W-:Y:S05]  /*a3b0*/  @!P0 NANOSLEEP.SYNCS 0x989680 ;  /* 0x009896800000895d */ /* 0x008fea0003900000 */
[----:B------:R-:W3:Y:S02]  /*a3c0*/  @!P0 SYNCS.PHASECHK.TRANS64 P0, [R102+URZ+0x20], R5 ;  /* 0x00002005660085a7 */ /* 0x000ee400080010ff */
[----:B---3--:R-:W-:Y:S05]  /*a3d0*/  @!P0 BRA `(.L_x_118) ;  /* 0xfffffffc00f08947 */ /* 0x008fea000383ffff */
[----:B------:R-:W-:Y:S05]  /*a3e0*/  BRA `(.L_x_117) ;  /* 0xffffffd8009c7947 */ /* 0x000fea000383ffff */
.L_x_126:
[----:B--2---:R2:W3:Y:S02]  /*a3f0*/  SYNCS.PHASECHK.TRANS64.TRYWAIT P0, [R103+URZ+0x20], R0 ;  /* 0x00002000670075a7 */ /* 0x0044e400080011ff */
[----:B---3--:R-:W-:Y:S05]  /*a400*/  @!P0 NANOSLEEP.SYNCS 0x989680 ;  /* 0x009896800000895d */ /* 0x008fea0003900000 */
[----:B------:R-:W3:Y:S02]  /*a410*/  @!P0 SYNCS.PHASECHK.TRANS64 P0, [R103+URZ+0x20], R0 ;  /* 0x00002000670085a7 */ /* 0x000ee400080010ff */
[----:B---3--:R-:W-:Y:S05]  /*a420*/  @!P0 BRA `(.L_x_126) ;  /* 0xfffffffc00f08947 */ /* 0x008fea000383ffff */
[----:B------:R-:W-:Y:S05]  /*a430*/  BRA `(.L_x_125) ;  /* 0xffffffe400a47947 */ /* 0x000fea000383ffff */
        .weak           $__internal_0_$__cuda_sm10x_tcgen05_guardrail_trap_col_being_dealloced_not_returned_by_alloc
        .type           $__internal_0_$__cuda_sm10x_tcgen05_guardrail_trap_col_being_dealloced_not_returned_by_alloc,@function
        .size           $__internal_0_$__cuda_sm10x_tcgen05_guardrail_trap_col_being_dealloced_not_returned_by_alloc,($__internal_1_$__cuda_sm10x_tcgen05_guardrail_trap_phase_invalid_during_alloc - $__internal_0_$__cuda_sm10x_tcgen05_guardrail_trap_col_being_dealloced_not_returned_by_alloc)
$__internal_0_$__cuda_sm10x_tcgen05_guardrail_trap_col_being_dealloced_not_returned_by_alloc:
[----:B------:R-:W-:Y:S05]  /*a440*/  BPT.TRAP 0x1 ;  /* 0x000000040000795c */ /* 0x000fea0000300000 */
[----:B------:R-:W-:-:S04]  /*a450*/  HFMA2 R3, -RZ, RZ, 0, 0 ;  /* 0x00000000ff037431 */ /* 0x000fc800000001ff */
[----:B------:R-:W-:Y:S05]  /*a460*/  RET.REL.NODEC R2 `(_ZN7cutlass13device_kernelINS_4gemm6kernel13GemmUniversalIN4cute5tupleIJiiiiEEENS1_10collective13CollectiveMmaINS1_35MainloopSm100TmaUmmaWarpSpecializedILi2ELi2ELi4ENS5_IJNS4_1CILi8EEENSA_ILi1EEESC_EEEEENS5_IJNSA_ILi64EEENSA_ILi256EEENSA_ILi128EEEEEENS_10bfloat16_tENS5_IJlSC_lEEESJ_SK_NS4_8TiledMMAINS4_8MMA_AtomIJNS4_20SM100_MMA_F16BF16_SSISJ_SJ_fLi64ELi256ELNS4_4UMMA5MajorE0ELSP_0ELNSO_7ScaleInE0ELSQ_0EEEEEENS4_6LayoutINS5_IJSC_SC_SC_EEENS5_IJNSA_ILi0EEESV_SV_EEEEENS5_IJNS4_10UnderscoreESY_SY_EEEEENS4_13SM90_TMA_LOADENS4_14ComposedLayoutINS4_7SwizzleILi3ELi4ELi3EEENS4_18smem_ptr_flag_bitsILi16EEENST_INS5_IJSB_SF_EEENS5_IJSF_SC_EEEEEEEvNS4_8identityENS4_23SM90_TMA_LOAD_MULTICASTES1A_vS1B_EENS_8epilogue10collective18CollectiveEpilogueINS1E_23Sm100TmaWarpSpecializedILi4ELi2ELi32ELb1ELb0EEEJSI_NS5_IJNST_ISF_SC_EES1J_EEESJ_SK_SJ_SK_NS1E_6fusion15FusionCallbacksIS1I_NS1L_17LinearCombinationISJ_fSJ_fLNS_15FloatRoundStyleE2EEESI_S1K_JEEENS4_5SM1004TMEM4LOAD26SM100_TMEM_LOAD_16dp256b8xES11_S1A_NS4_17SM75_U32x4_LDSM_NENS4_14SM90_TMA_STOREES1A_NS4_17SM90_U32x4_STSM_NENS4_39AutoVectorizingCopyWithAssumedAlignmentILi128EEEEEEvvEEEEvNT_6ParamsE) ;  /* 0xffffff5802e47950 */ /* 0x000fea0003c3ffff */
        .weak           $__internal_1_$__cuda_sm10x_tcgen05_guardrail_trap_phase_invalid_during_alloc
        .type           $__internal_1_$__cuda_sm10x_tcgen05_guardrail_trap_phase_invalid_during_alloc,@function
        .size           $__internal_1_$__cuda_sm10x_tcgen05_guardrail_trap_phase_invalid_during_alloc,($__internal_2_$__cuda_sm10x_tcgen05_guardrail_trap_unallocated_columns_being_dealloced - $__internal_1_$__cuda_sm10x_tcgen05_guardrail_trap_phase_invalid_during_alloc)
$__internal_1_$__cuda_sm10x_tcgen05_guardrail_trap_phase_invalid_during_alloc:
[----:B------:R-:W-:Y:S05]  /*a470*/  BPT.TRAP 0x1 ;  /* 0x000000040000795c */ /* 0x000fea0000300000 */
[----:B------:R-:W-:-:S04]  /*a480*/  MOV R5, 0x0 ;  /* 0x0000000000057802 */ /* 0x000fc80000000f00 */
[----:B------:R-:W-:Y:S05]  /*a490*/  RET.REL.NODEC R4 `(_ZN7cutlass13device_kernelINS_4gemm6kernel13GemmUniversalIN4cute5tupleIJiiiiEEENS1_10collective13CollectiveMmaINS1_35MainloopSm100TmaUmmaWarpSpecializedILi2ELi2ELi4ENS5_IJNS4_1CILi8EEENSA_ILi1EEESC_EEEEENS5_IJNSA_ILi64EEENSA_ILi256EEENSA_ILi128EEEEEENS_10bfloat16_tENS5_IJlSC_lEEESJ_SK_NS4_8TiledMMAINS4_8MMA_AtomIJNS4_20SM100_MMA_F16BF16_SSISJ_SJ_fLi64ELi256ELNS4_4UMMA5MajorE0ELSP_0ELNSO_7ScaleInE0ELSQ_0EEEEEENS4_6LayoutINS5_IJSC_SC_SC_EEENS5_IJNSA_ILi0EEESV_SV_EEEEENS5_IJNS4_10UnderscoreESY_SY_EEEEENS4_13SM90_TMA_LOADENS4_14ComposedLayoutINS4_7SwizzleILi3ELi4ELi3EEENS4_18smem_ptr_flag_bitsILi16EEENST_INS5_IJSB_SF_EEENS5_IJSF_SC_EEEEEEEvNS4_8identityENS4_23SM90_TMA_LOAD_MULTICASTES1A_vS1B_EENS_8epilogue10collective18CollectiveEpilogueINS1E_23Sm100TmaWarpSpecializedILi4ELi2ELi32ELb1ELb0EEEJSI_NS5_IJNST_ISF_SC_EES1J_EEESJ_SK_SJ_SK_NS1E_6fusion15FusionCallbacksIS1I_NS1L_17LinearCombinationISJ_fSJ_fLNS_15FloatRoundStyleE2EEESI_S1K_JEEENS4_5SM1004TMEM4LOAD26SM100_TMEM_LOAD_16dp256b8xES11_S1A_NS4_17SM75_U32x4_LDSM_NENS4_14SM90_TMA_STOREES1A_NS4_17SM90_U32x4_STSM_NENS4_39AutoVectorizingCopyWithAssumedAlignmentILi128EEEEEEvvEEEEvNT_6ParamsE) ;  /* 0xffffff5804d87950 */ /* 0x000fea0003c3ffff */
        .weak           $__internal_2_$__cuda_sm10x_tcgen05_guardrail_trap_unallocated_columns_being_dealloced
        .type           $__internal_2_$__cuda_sm10x_tcgen05_guardrail_trap_unallocated_columns_being_dealloced,@function
        .size           $__internal_2_$__cuda_sm10x_tcgen05_guardrail_trap_unallocated_columns_being_dealloced,(.L_x_177 - $__internal_2_$__cuda_sm10x_tcgen05_guardrail_trap_unallocated_columns_being_dealloced)
$__internal_2_$__cuda_sm10x_tcgen05_guardrail_trap_unallocated_columns_being_dealloced:
[----:B------:R-:W-:Y:S05]  /*a4a0*/  BPT.TRAP 0x1 ;  /* 0x000000040000795c */ /* 0x000fea0000300000 */
[----:B------:R-:W-:-:S04]  /*a4b0*/  HFMA2 R3, -RZ, RZ, 0, 0 ;  /* 0x00000000ff037431 */ /* 0x000fc800000001ff */
[----:B------:R-:W-:Y:S05]  /*a4c0*/  RET.REL.NODEC R2 `(_ZN7cutlass13device_kernelINS_4gemm6kernel13GemmUniversalIN4cute5tupleIJiiiiEEENS1_10collective13CollectiveMmaINS1_35MainloopSm100TmaUmmaWarpSpecializedILi2ELi2ELi4ENS5_IJNS4_1CILi8EEENSA_ILi1EEESC_EEEEENS5_IJNSA_ILi64EEENSA_ILi256EEENSA_ILi128EEEEEENS_10bfloat16_tENS5_IJlSC_lEEESJ_SK_NS4_8TiledMMAINS4_8MMA_AtomIJNS4_20SM100_MMA_F16BF16_SSISJ_SJ_fLi64ELi256ELNS4_4UMMA5MajorE0ELSP_0ELNSO_7ScaleInE0ELSQ_0EEEEEENS4_6LayoutINS5_IJSC_SC_SC_EEENS5_IJNSA_ILi0EEESV_SV_EEEEENS5_IJNS4_10UnderscoreESY_SY_EEEEENS4_13SM90_TMA_LOADENS4_14ComposedLayoutINS4_7SwizzleILi3ELi4ELi3EEENS4_18smem_ptr_flag_bitsILi16EEENST_INS5_IJSB_SF_EEENS5_IJSF_SC_EEEEEEEvNS4_8identityENS4_23SM90_TMA_LOAD_MULTICASTES1A_vS1B_EENS_8epilogue10collective18CollectiveEpilogueINS1E_23Sm100TmaWarpSpecializedILi4ELi2ELi32ELb1ELb0EEEJSI_NS5_IJNST_ISF_SC_EES1J_EEESJ_SK_SJ_SK_NS1E_6fusion15FusionCallbacksIS1I_NS1L_17LinearCombinationISJ_fSJ_fLNS_15FloatRoundStyleE2EEESI_S1K_JEEENS4_5SM1004TMEM4LOAD26SM100_TMEM_LOAD_16dp256b8xES11_S1A_NS4_17SM75_U32x4_LDSM_NENS4_14SM90_TMA_STOREES1A_NS4_17SM90_U32x4_STSM_NENS4_39AutoVectorizingCopyWithAssumedAlignmentILi128EEEEEEvvEEEEvNT_6ParamsE) ;  /* 0xffffff5802cc7950 */ /* 0x000fea0003c3ffff */
.L_x_176:
[----:B------:R-:W-:-:S00]  /*a4d0*/  BRA `(.L_x_176) ;  /* 0xfffffffc00fc7947 */ /* 0x000fc0000383ffff */
[----:B------:R-:W-:-:S00]  /*a4e0*/  NOP ;  /* 0x0000000000007918 */ /* 0x000fc00000000000 */
        /* <DEDUP_REMOVED lines=9> */
.L_x_177:


//--------------------- .nv.global.init           --------------------------
	.section	.nv.global.init,"aw",@progbits
.nv.global.init:
	.type		$str$27,@object
	.size		$str$27,($str$28 - $str$27)
$str$27:
        /*0000*/ 	.byte	0x28, 0x61, 0x64, 0x64, 0x72, 0x65, 0x73, 0x73, 0x20, 0x26, 0x20, 0x6d, 0x61, 0x73, 0x6b, 0x29
        /*0010*/ 	.byte	0x20, 0x3d, 0x3d, 0x20, 0x30, 0x00
	.type		$str$28,@object
	.size		$str$28,($str$26 - $str$28)
$str$28:
        /*0016*/ 	.byte	0x2f, 0x74, 0x6d, 0x70, 0x2f, 0x63, 0x75, 0x74, 0x6c, 0x61, 0x73, 0x73, 0x5f, 0x73, 0x77, 0x65
        /*0026*/ 	.byte	0x65, 0x70, 0x5f, 0x73, 0x72, 0x63, 0x2f, 0x69, 0x6e, 0x63, 0x6c, 0x75, 0x64, 0x65, 0x2f, 0x63
        /*0036*/ 	.byte	0x75, 0x74, 0x65, 0x2f, 0x70, 0x6f, 0x69, 0x6e, 0x74, 0x65, 0x72, 0x5f, 0x66, 0x6c, 0x61, 0x67
        /*0046*/ 	.byte	0x67, 0x65, 0x64, 0x2e, 0x68, 0x70, 0x70, 0x00
	.type		$str$26,@object
	.size		$str$26,($str$25 - $str$26)
$str$26:
        /*004e*/ 	.byte	0x2f, 0x74, 0x6d, 0x70, 0x2f, 0x63, 0x75, 0x74, 0x6c, 0x61, 0x73, 0x73, 0x5f, 0x73, 0x77, 0x65
        /*005e*/ 	.byte	0x65, 0x70, 0x5f, 0x73, 0x72, 0x63, 0x2f, 0x69, 0x6e, 0x63, 0x6c, 0x75, 0x64, 0x65, 0x2f, 0x63
        /*006e*/ 	.byte	0x75, 0x74, 0x65, 0x2f, 0x61, 0x74, 0x6f, 0x6d, 0x2f, 0x63, 0x6f, 0x70, 0x79, 0x5f, 0x74, 0x72
        /*007e*/ 	.byte	0x61, 0x69, 0x74, 0x73, 0x5f, 0x73, 0x6d, 0x31, 0x30, 0x30, 0x2e, 0x68, 0x70, 0x70, 0x00
	.type		$str$25,@object
	.size		$str$25,(__unnamed_1 - $str$25)
$str$25:
        /*008d*/ 	.byte	0x28, 0x28, 0x75, 0x69, 0x6e, 0x74, 0x33, 0x32, 0x5f, 0x74, 0x28, 0x74, 0x68, 0x72, 0x65, 0x61
        /*009d*/ 	.byte	0x64, 0x49, 0x64, 0x78, 0x2e, 0x78, 0x29, 0x20, 0x2f, 0x20, 0x33, 0x32, 0x29, 0x20, 0x25, 0x20
        /*00ad*/ 	.byte	0x34, 0x29, 0x20, 0x3d, 0x3d, 0x20, 0x28, 0x28, 0x28, 0x74, 0x6d, 0x65, 0x6d, 0x5f, 0x61, 0x64
        /*00bd*/ 	.byte	0x64, 0x72, 0x20, 0x3e, 0x3e, 0x20, 0x31, 0x36, 0x29, 0x20, 0x2f, 0x20, 0x33, 0x32, 0x29, 0x20
        /*00cd*/ 	.byte	0x25, 0x20, 0x34, 0x29, 0x00
	.type		__unnamed_1,@object
	.size		__unnamed_1,(__unnamed_2 - __unnamed_1)
__unnamed_1:
        /*00d2*/ 	.byte	0x61, 0x75, 0x74, 0x6f, 0x20, 0x63, 0x75, 0x74, 0x65, 0x3a, 0x3a, 0x61, 0x73, 0x5f, 0x70, 0x6f
        /* <DEDUP_REMOVED lines=24> */
        /*0262*/ 	.byte	0x30, 0x39, 0x36, 0x3e, 0x3e, 0x3e, 0x3e, 0x5d, 0x00
	.type		__unnamed_2,@object
	.size		__unnamed_2,(.L_2 - __unnamed_2)
__unnamed_2:
        /* <DEDUP_REMOVED lines=46> */
        /*054b*/ 	.byte	0x75, 0x74, 0x65, 0x3a, 0x3a, 0x43, 0x3c, 0x30, 0x3e, 0x3e, 0x3e, 0x3e, 0x5d, 0x00
.L_2:


//--------------------- .nv.shared._ZN7cutlass13device_kernelINS_4gemm6kernel13GemmUniversalIN4cute5tupleIJiiiiEEENS1_10collective13CollectiveMmaINS1_35MainloopSm100TmaUmmaWarpSpecializedILi2ELi2ELi4ENS5_IJNS4_1CILi8EEENSA_ILi1EEESC_EEEEENS5_IJNSA_ILi64EEENSA_ILi256EEENSA_ILi128EEEEEENS_10bfloat16_tENS5_IJlSC_lEEESJ_SK_NS4_8TiledMMAINS4_8MMA_AtomIJNS4_20SM100_MMA_F16BF16_SSISJ_SJ_fLi64ELi256ELNS4_4UMMA5MajorE0ELSP_0ELNSO_7ScaleInE0ELSQ_0EEEEEENS4_6LayoutINS5_IJSC_SC_SC_EEENS5_IJNSA_ILi0EEESV_SV_EEEEENS5_IJNS4_10UnderscoreESY_SY_EEEEENS4_13SM90_TMA_LOADENS4_14ComposedLayoutINS4_7SwizzleILi3ELi4ELi3EEENS4_18smem_ptr_flag_bitsILi16EEENST_INS5_IJSB_SF_EEENS5_IJSF_SC_EEEEEEEvNS4_8identityENS4_23SM90_TMA_LOAD_MULTICASTES1A_vS1B_EENS_8epilogue10collective18CollectiveEpilogueINS1E_23Sm100TmaWarpSpecializedILi4ELi2ELi32ELb1ELb0EEEJSI_NS5_IJNST_ISF_SC_EES1J_EEESJ_SK_SJ_SK_NS1E_6fusion15FusionCallbacksIS1I_NS1L_17LinearCombinationISJ_fSJ_fLNS_15FloatRoundStyleE2EEESI_S1K_JEEENS4_5SM1004TMEM4LOAD26SM100_TMEM_LOAD_16dp256b8xES11_S1A_NS4_17SM75_U32x4_LDSM_NENS4_14SM90_TMA_STOREES1A_NS4_17SM90_U32x4_STSM_NENS4_39AutoVectorizingCopyWithAssumedAlignmentILi128EEEEEEvvEEEEvNT_6ParamsE --------------------------
	.section	.nv.shared._ZN7cutlass13device_kernelINS_4gemm6kernel13GemmUniversalIN4cute5tupleIJiiiiEEENS1_10collective13CollectiveMmaINS1_35MainloopSm100TmaUmmaWarpSpecializedILi2ELi2ELi4ENS5_IJNS4_1CILi8EEENSA_ILi1EEESC_EEEEENS5_IJNSA_ILi64EEENSA_ILi256EEENSA_ILi128EEEEEENS_10bfloat16_tENS5_IJlSC_lEEESJ_SK_NS4_8TiledMMAINS4_8MMA_AtomIJNS4_20SM100_MMA_F16BF16_SSISJ_SJ_fLi64ELi256ELNS4_4UMMA5MajorE0ELSP_0ELNSO_7ScaleInE0ELSQ_0EEEEEENS4_6LayoutINS5_IJSC_SC_SC_EEENS5_IJNSA_ILi0EEESV_SV_EEEEENS5_IJNS4_10UnderscoreESY_SY_EEEEENS4_13SM90_TMA_LOADENS4_14ComposedLayoutINS4_7SwizzleILi3ELi4ELi3EEENS4_18smem_ptr_flag_bitsILi16EEENST_INS5_IJSB_SF_EEENS5_IJSF_SC_EEEEEEEvNS4_8identityENS4_23SM90_TMA_LOAD_MULTICASTES1A_vS1B_EENS_8epilogue10collective18CollectiveEpilogueINS1E_23Sm100TmaWarpSpecializedILi4ELi2ELi32ELb1ELb0EEEJSI_NS5_IJNST_ISF_SC_EES1J_EEESJ_SK_SJ_SK_NS1E_6fusion15FusionCallbacksIS1I_NS1L_17LinearCombinationISJ_fSJ_fLNS_15FloatRoundStyleE2EEESI_S1K_JEEENS4_5SM1004TMEM4LOAD26SM100_TMEM_LOAD_16dp256b8xES11_S1A_NS4_17SM75_U32x4_LDSM_NENS4_14SM90_TMA_STOREES1A_NS4_17SM90_U32x4_STSM_NENS4_39AutoVectorizingCopyWithAssumedAlignmentILi128EEEEEEvvEEEEvNT_6ParamsE,"aw",@nobits
	.sectionflags	@""
	.align	16
	.zero		1024


//--------------------- .nv.shared.reserved.0     --------------------------
	.section	.nv.shared.reserved.0,"aw",@nobits
	.weak		__nv_reservedSMEM_offset_0_alias
	.size		__nv_reservedSMEM_offset_0_alias, 0, 64
	.other		__nv_reservedSMEM_offset_0_alias,@"STO_CUDA_RESERVED_SHARED STV_DEFAULT"
__nv_reservedSMEM_offset_0_alias:
	.zero		0
.nv.shared.reserved.0:
	.zero		64
	.weak		__nv_reservedSMEM_tcgen05_partition
	.type		__nv_reservedSMEM_tcgen05_partition,@object
	.size		__nv_reservedSMEM_tcgen05_partition,(.L_0 - __nv_reservedSMEM_tcgen05_partition)
__nv_reservedSMEM_tcgen05_partition:
	.zero		32
.L_0:


//--------------------- .nv.global                --------------------------
	.section	.nv.global,"aw",@nobits
.nv.global:
	.type		_ZN40_INTERNAL_4e519864_4_k_cu_97747c9f_283604cute1_E,@object
	.size		_ZN40_INTERNAL_4e519864_4_k_cu_97747c9f_283604cute1_E,(_ZN40_INTERNAL_4e519864_4_k_cu_97747c9f_283604cuda3std3__45__cpo6cbeginE - _ZN40_INTERNAL_4e519864_4_k_cu_97747c9f_283604cute1_E)
_ZN40_INTERNAL_4e519864_4_k_cu_97747c9f_283604cute1_E:
	.zero		1
	.type		_ZN40_INTERNAL_4e519864_4_k_cu_97747c9f_283604cuda3std3__45__cpo6cbeginE,@object
	.size		_ZN40_INTERNAL_4e519864_4_k_cu_97747c9f_283604cuda3std3__45__cpo6cbeginE,(_ZN40_INTERNAL_4e519864_4_k_cu_97747c9f_283604cuda3std3__48in_placeE - _ZN40_INTERNAL_4e519864_4_k_cu_97747c9f_283604cuda3std3__45__cpo6cbeginE)
_ZN40_INTERNAL_4e519864_4_k_cu_97747c9f_283604cuda3std3__45__cpo6cbeginE:
	.zero		1
	.type		_ZN40_INTERNAL_4e519864_4_k_cu_97747c9f_283604cuda3std3__48in_placeE,@object
	.size		_ZN40_INTERNAL_4e519864_4_k_cu_97747c9f_283604cuda3std3__48in_placeE,(_ZN40_INTERNAL_4e519864_4_k_cu_97747c9f_283604cuda3std6ranges3__45__cpo9iter_moveE - _ZN40_INTERNAL_4e519864_4_k_cu_97747c9f_283604cuda3std3__48in_placeE)
_ZN40_INTERNAL_4e519864_4_k_cu_97747c9f_283604cuda3std3__48in_placeE:
	.zero		1
	.type		_ZN40_INTERNAL_4e519864_4_k_cu_97747c9f_283604cuda3std6ranges3__45__cpo9iter_moveE,@object
	.size		_ZN40_INTERNAL_4e519864_4_k_cu_97747c9f_283604cuda3std6ranges3__45__cpo9iter_moveE,(_ZN40_INTERNAL_4e519864_4_k_cu_97747c9f_283604cuda3std3__45__cpo5beginE - _ZN40_INTERNAL_4e519864_4_k_cu_97747c9f_283604cuda3std6ranges3__45__cpo9iter_moveE)
_ZN40_INTERNAL_4e519864_4_k_cu_97747c9f_283604cuda3std6ranges3__45__cpo9iter_moveE:
	.zero		1
	.type		_ZN40_INTERNAL_4e519864_4_k_cu_97747c9f_283604cuda3std3__45__cpo5beginE,@object
	.size		_ZN40_INTERNAL_4e519864_4_k_cu_97747c9f_283604cuda3std3__45__cpo5beginE,(_ZN40_INTERNAL_4e519864_4_k_cu_97747c9f_283604cuda3std3__442_GLOBAL__N__4e519864_4_k_cu_97747c9f_283606ignoreE - _ZN40_INTERNAL_4e519864_4_k_cu_97747c9f_283604cuda3std3__45__cpo5beginE)
_ZN40_INTERNAL_4e519864_4_k_cu_97747c9f_283604cuda3std3__45__cpo5beginE:
	.zero		1
	.type		_ZN40_INTERNAL_4e519864_4_k_cu_97747c9f_283604cuda3std3__442_GLOBAL__N__4e519864_4_k_cu_97747c9f_283606ignoreE,@object
	.size		_ZN40_INTERNAL_4e519864_4_k_cu_97747c9f_283604cuda3std3__442_GLOBAL__N__4e519864_4_k_cu_97747c9f_283606ignoreE,(_ZN40_INTERNAL_4e519864_4_k_cu_97747c9f_283604cute7productE - _ZN40_INTERNAL_4e519864_4_k_cu_97747c9f_283604cuda3std3__442_GLOBAL__N__4e519864_4_k_cu_97747c9f_283606ignoreE)
_ZN40_INTERNAL_4e519864_4_k_cu_97747c9f_283604cuda3std3__442_GLOBAL__N__4e519864_4_k_cu_97747c9f_283606ignoreE:
	.zero		1
	.type		_ZN40_INTERNAL_4e519864_4_k_cu_97747c9f_283604cute7productE,@object
	.size		_ZN40_INTERNAL_4e519864_4_k_cu_97747c9f_283604cute7productE,(_ZN40_INTERNAL_4e519864_4_k_cu_97747c9f_283604cuda3std3__45__cpo3endE - _ZN40_INTERNAL_4e519864_4_k_cu_97747c9f_283604cute7productE)
_ZN40_INTERNAL_4e519864_4_k_cu_97747c9f_283604cute7productE:
	.zero		1
	.type		_ZN40_INTERNAL_4e519864_4_k_cu_97747c9f_283604cuda3std3__45__cpo3endE,@object
	.size		_ZN40_INTERNAL_4e519864_4_k_cu_97747c9f_283604cuda3std3__45__cpo3endE,(_ZN40_INTERNAL_4e519864_4_k_cu_97747c9f_283604cuda3std3__419piecewise_constructE - _ZN40_INTERNAL_4e519864_4_k_cu_97747c9f_283604cuda3std3__45__cpo3endE)
_ZN40_INTERNAL_4e519864_4_k_cu_97747c9f_283604cuda3std3__45__cpo3endE:
	.zero		1
	.type		_ZN40_INTERNAL_4e519864_4_k_cu_97747c9f_283604cuda3std3__419piecewise_constructE,@object
	.size		_ZN40_INTERNAL_4e519864_4_k_cu_97747c9f_283604cuda3std3__419piecewise_constructE,(_ZN40_INTERNAL_4e519864_4_k_cu_97747c9f_283604cuda3std3__45__cpo4cendE - _ZN40_INTERNAL_4e519864_4_k_cu_97747c9f_283604cuda3std3__419piecewise_constructE)
_ZN40_INTERNAL_4e519864_4_k_cu_97747c9f_283604cuda3std3__419piecewise_constructE:
	.zero		1
	.type		_ZN40_INTERNAL_4e519864_4_k_cu_97747c9f_283604cuda3std3__45__cpo4cendE,@object
	.size		_ZN40_INTERNAL_4e519864_4_k_cu_97747c9f_283604cuda3std3__45__cpo4cendE,(_ZN40_INTERNAL_4e519864_4_k_cu_97747c9f_283604cuda3std6ranges3__45__cpo4swapE - _ZN40_INTERNAL_4e519864_4_k_cu_97747c9f_283604cuda3std3__45__cpo4cendE)
_ZN40_INTERNAL_4e519864_4_k_cu_97747c9f_283604cuda3std3__45__cpo4cendE:
	.zero		1
	.type		_ZN40_INTERNAL_4e519864_4_k_cu_97747c9f_283604cuda3std6ranges3__45__cpo4swapE,@object
	.size		_ZN40_INTERNAL_4e519864_4_k_cu_97747c9f_283604cuda3std6ranges3__45__cpo4swapE,(.L_10 - _ZN40_INTERNAL_4e519864_4_k_cu_97747c9f_283604cuda3std6ranges3__45__cpo4swapE)
_ZN40_INTERNAL_4e519864_4_k_cu_97747c9f_283604cuda3std6ranges3__45__cpo4swapE:
	.zero		1
.L_10:


//--------------------- .nv.constant0._ZN7cutlass13device_kernelINS_4gemm6kernel13GemmUniversalIN4cute5tupleIJiiiiEEENS1_10collective13CollectiveMmaINS1_35MainloopSm100TmaUmmaWarpSpecializedILi2ELi2ELi4ENS5_IJNS4_1CILi8EEENSA_ILi1EEESC_EEEEENS5_IJNSA_ILi64EEENSA_ILi256EEENSA_ILi128EEEEEENS_10bfloat16_tENS5_IJlSC_lEEESJ_SK_NS4_8TiledMMAINS4_8MMA_AtomIJNS4_20SM100_MMA_F16BF16_SSISJ_SJ_fLi64ELi256ELNS4_4UMMA5MajorE0ELSP_0ELNSO_7ScaleInE0ELSQ_0EEEEEENS4_6LayoutINS5_IJSC_SC_SC_EEENS5_IJNSA_ILi0EEESV_SV_EEEEENS5_IJNS4_10UnderscoreESY_SY_EEEEENS4_13SM90_TMA_LOADENS4_14ComposedLayoutINS4_7SwizzleILi3ELi4ELi3EEENS4_18smem_ptr_flag_bitsILi16EEENST_INS5_IJSB_SF_EEENS5_IJSF_SC_EEEEEEEvNS4_8identityENS4_23SM90_TMA_LOAD_MULTICASTES1A_vS1B_EENS_8epilogue10collective18CollectiveEpilogueINS1E_23Sm100TmaWarpSpecializedILi4ELi2ELi32ELb1ELb0EEEJSI_NS5_IJNST_ISF_SC_EES1J_EEESJ_SK_SJ_SK_NS1E_6fusion15FusionCallbacksIS1I_NS1L_17LinearCombinationISJ_fSJ_fLNS_15FloatRoundStyleE2EEESI_S1K_JEEENS4_5SM1004TMEM4LOAD26SM100_TMEM_LOAD_16dp256b8xES11_S1A_NS4_17SM75_U32x4_LDSM_NENS4_14SM90_TMA_STOREES1A_NS4_17SM90_U32x4_STSM_NENS4_39AutoVectorizingCopyWithAssumedAlignmentILi128EEEEEEvvEEEEvNT_6ParamsE --------------------------
	.section	.nv.constant0._ZN7cutlass13device_kernelINS_4gemm6kernel13GemmUniversalIN4cute5tupleIJiiiiEEENS1_10collective13CollectiveMmaINS1_35MainloopSm100TmaUmmaWarpSpecializedILi2ELi2ELi4ENS5_IJNS4_1CILi8EEENSA_ILi1EEESC_EEEEENS5_IJNSA_ILi64EEENSA_ILi256EEENSA_ILi128EEEEEENS_10bfloat16_tENS5_IJlSC_lEEESJ_SK_NS4_8TiledMMAINS4_8MMA_AtomIJNS4_20SM100_MMA_F16BF16_SSISJ_SJ_fLi64ELi256ELNS4_4UMMA5MajorE0ELSP_0ELNSO_7ScaleInE0ELSQ_0EEEEEENS4_6LayoutINS5_IJSC_SC_SC_EEENS5_IJNSA_ILi0EEESV_SV_EEEEENS5_IJNS4_10UnderscoreESY_SY_EEEEENS4_13SM90_TMA_LOADENS4_14ComposedLayoutINS4_7SwizzleILi3ELi4ELi3EEENS4_18smem_ptr_flag_bitsILi16EEENST_INS5_IJSB_SF_EEENS5_IJSF_SC_EEEEEEEvNS4_8identityENS4_23SM90_TMA_LOAD_MULTICASTES1A_vS1B_EENS_8epilogue10collective18CollectiveEpilogueINS1E_23Sm100TmaWarpSpecializedILi4ELi2ELi32ELb1ELb0EEEJSI_NS5_IJNST_ISF_SC_EES1J_EEESJ_SK_SJ_SK_NS1E_6fusion15FusionCallbacksIS1I_NS1L_17LinearCombinationISJ_fSJ_fLNS_15FloatRoundStyleE2EEESI_S1K_JEEENS4_5SM1004TMEM4LOAD26SM100_TMEM_LOAD_16dp256b8xES11_S1A_NS4_17SM75_U32x4_LDSM_NENS4_14SM90_TMA_STOREES1A_NS4_17SM90_U32x4_STSM_NENS4_39AutoVectorizingCopyWithAssumedAlignmentILi128EEEEEEvvEEEEvNT_6ParamsE,"a",@progbits
	.sectionflags	@""
	.align	4
.nv.constant0._ZN7cutlass13device_kernelINS_4gemm6kernel13GemmUniversalIN4cute5tupleIJiiiiEEENS1_10collective13CollectiveMmaINS1_35MainloopSm100TmaUmmaWarpSpecializedILi2ELi2ELi4ENS5_IJNS4_1CILi8EEENSA_ILi1EEESC_EEEEENS5_IJNSA_ILi64EEENSA_ILi256EEENSA_ILi128EEEEEENS_10bfloat16_tENS5_IJlSC_lEEESJ_SK_NS4_8TiledMMAINS4_8MMA_AtomIJNS4_20SM100_MMA_F16BF16_SSISJ_SJ_fLi64ELi256ELNS4_4UMMA5MajorE0ELSP_0ELNSO_7ScaleInE0ELSQ_0EEEEEENS4_6LayoutINS5_IJSC_SC_SC_EEENS5_IJNSA_ILi0EEESV_SV_EEEEENS5_IJNS4_10UnderscoreESY_SY_EEEEENS4_13SM90_TMA_LOADENS4_14ComposedLayoutINS4_7SwizzleILi3ELi4ELi3EEENS4_18smem_ptr_flag_bitsILi16EEENST_INS5_IJSB_SF_EEENS5_IJSF_SC_EEEEEEEvNS4_8identityENS4_23SM90_TMA_LOAD_MULTICASTES1A_vS1B_EENS_8epilogue10collective18CollectiveEpilogueINS1E_23Sm100TmaWarpSpecializedILi4ELi2ELi32ELb1ELb0EEEJSI_NS5_IJNST_ISF_SC_EES1J_EEESJ_SK_SJ_SK_NS1E_6fusion15FusionCallbacksIS1I_NS1L_17LinearCombinationISJ_fSJ_fLNS_15FloatRoundStyleE2EEESI_S1K_JEEENS4_5SM1004TMEM4LOAD26SM100_TMEM_LOAD_16dp256b8xES11_S1A_NS4_17SM75_U32x4_LDSM_NENS4_14SM90_TMA_STOREES1A_NS4_17SM90_U32x4_STSM_NENS4_39AutoVectorizingCopyWithAssumedAlignmentILi128EEEEEEvvEEEEvNT_6ParamsE:
	.zero		2944


//--------------------- SYMBOLS --------------------------

	.type		.nv.reservedSmem.offset0,@object
	.size		.nv.reservedSmem.offset0,0x4
	.type		.nv.reservedSmem.cap,@object
	.size		.nv.reservedSmem.cap,0x4
	.type		__assertfail,@function
